// auto-generated by cutlass_sweep.gemm — config: {"arch": "sm_90", "cluster_m": 2, "cluster_n": 1, "dtype": "bf16", "stages": 4, "tile_k": 32, "tile_m": 128, "tile_n": 128}
#include "cutlass/cutlass.h"
#include "cutlass/gemm/collective/collective_builder.hpp"
#include "cutlass/gemm/device/gemm_universal_adapter.h"
#include "cutlass/gemm/kernel/gemm_universal.hpp"
#include "cutlass/epilogue/collective/collective_builder.hpp"

using ElemA = cutlass::bfloat16_t;
using ElemB = cutlass::bfloat16_t;
using ElemCD = cutlass::bfloat16_t;
using Acc  = float;
using TileShape    = cute::Shape<cute::_128, cute::_128, cute::_32>;
using ClusterShape = cute::Shape<cute::_2, cute::_1, cute::_1>;

using CollectiveEpilogue = typename cutlass::epilogue::collective::CollectiveBuilder<
    cutlass::arch::Sm90, cutlass::arch::OpClassTensorOp,
    TileShape, ClusterShape,
    cutlass::epilogue::collective::EpilogueTileAuto,
    Acc, Acc,
    ElemCD, cutlass::layout::RowMajor, 128 / cutlass::sizeof_bits<ElemCD>::value,
    ElemCD, cutlass::layout::RowMajor, 128 / cutlass::sizeof_bits<ElemCD>::value,
    cutlass::epilogue::collective::EpilogueScheduleAuto
  >::CollectiveOp;

using CollectiveMainloop = typename cutlass::gemm::collective::CollectiveBuilder<
    cutlass::arch::Sm90, cutlass::arch::OpClassTensorOp,
    ElemA, cutlass::layout::RowMajor, 128 / cutlass::sizeof_bits<ElemA>::value,
    ElemB, cutlass::layout::ColumnMajor, 128 / cutlass::sizeof_bits<ElemB>::value,
    Acc,
    TileShape, ClusterShape,
    cutlass::gemm::collective::StageCount<4>,
    cutlass::gemm::collective::KernelScheduleAuto
  >::CollectiveOp;

using GemmKernel = cutlass::gemm::kernel::GemmUniversal<
    cute::Shape<int,int,int,int>,
    CollectiveMainloop,
    CollectiveEpilogue
>;
using Gemm = cutlass::gemm::device::GemmUniversalAdapter<GemmKernel>;

// Force the device kernel symbol into the cubin without needing a host main.
auto* _anchor = &cutlass::device_kernel<GemmKernel>;


// ===== COMPILED SASS (sm_90a) =====

	.target	sm_90a

	.elftype	@"ET_EXEC"


//--------------------- .note.nv.tkinfo           --------------------------
	.section	.note.nv.tkinfo,"",@"SHT_NOTE"
	.sectionflags	@"SHF_NOTE_NV_TKINFO"
	.tkinfo
        /*0018*/ 	.word	0x00000002
        /*0030*/ 	.string	""
        /*0030*/ 	.string	"ptxas"
        /*0030*/ 	.string	"Cuda compilation tools, release 13.0, V13.0.88"
        /*0030*/ 	.string	"Build cuda_13.0.r13.0/compiler.36424714_0"
        /*0030*/ 	.string	"-arch sm_90a -m 64 "



//--------------------- .note.nv.cuinfo           --------------------------
	.section	.note.nv.cuinfo,"",@"SHT_NOTE"
	.sectionflags	@"SHF_NOTE_NV_CUINFO"
        /*0018*/ 	.short	0x0002
        /*001a*/ 	.short	0x005a
        /*001c*/ 	.short	0x0082
	.zero		2


//--------------------- .nv.info                  --------------------------
	.section	.nv.info,"",@"SHT_CUDA_INFO"
	.align	4


	//----- nvinfo : EIATTR_REGCOUNT
	.align		4
        /*0000*/ 	.byte	0x04, 0x2f
        /*0002*/ 	.short	(.L_15 - .L_14)
	.align		4
.L_14:
        /*0004*/ 	.word	index@(_ZN7cutlass13device_kernelINS_4gemm6kernel13GemmUniversalIN4cute5tupleIJiiiiEEENS1_10collective13CollectiveMmaINS1_34MainloopSm90TmaGmmaWarpSpecializedILi4ENS5_IJNS4_1CILi2EEENSA_ILi1EEESC_EEENS1_35KernelTmaWarpSpecializedCooperativeEEENS5_IJNSA_ILi128EEESG_NSA_ILi32EEEEEENS_10bfloat16_tENS5_IJlSC_lEEESJ_SK_NS4_8TiledMMAINS4_8MMA_AtomIJNS4_4SM904GMMA28MMA_64x128x16_F32BF16BF16_SSILNSO_5MajorE0ELSQ_0ELNSO_7ScaleInE1ELSR_1EEEEEENS4_6LayoutISD_NS5_IJSC_NSA_ILi0EEESV_EEEEENS5_IJNS4_10UnderscoreESY_SY_EEEEENS4_13SM90_TMA_LOADENS4_14ComposedLayoutINS4_7SwizzleILi2ELi4ELi3EEENS4_18smem_ptr_flag_bitsILi16EEENSU_INS5_IJNSA_ILi8EEESH_EEENS5_IJSH_SC_EEEEEEEvNS4_8identityENS4_23SM90_TMA_LOAD_MULTICASTES1B_vS1C_EENS_8epilogue10collective6detail29Sm90TmaWarpSpecializedAdapterINS1G_15DefaultEpilogueISJ_SK_SK_NS1F_6thread17LinearCombinationISJ_Li1EffLNS1K_9ScaleType4KindE0ELNS_15FloatRoundStyleE2ESJ_EENS1_15EpilogueDefaultEEEEEvvEEEEvNT_6ParamsE)
        /*0008*/ 	.word	0x000000a8


	//----- nvinfo : EIATTR_FRAME_SIZE
	.align		4
.L_15:
        /*000c*/ 	.byte	0x04, 0x11
        /*000e*/ 	.short	(.L_17 - .L_16)
	.align		4
.L_16:
        /*0010*/ 	.word	index@(_ZN7cutlass13device_kernelINS_4gemm6kernel13GemmUniversalIN4cute5tupleIJiiiiEEENS1_10collective13CollectiveMmaINS1_34MainloopSm90TmaGmmaWarpSpecializedILi4ENS5_IJNS4_1CILi2EEENSA_ILi1EEESC_EEENS1_35KernelTmaWarpSpecializedCooperativeEEENS5_IJNSA_ILi128EEESG_NSA_ILi32EEEEEENS_10bfloat16_tENS5_IJlSC_lEEESJ_SK_NS4_8TiledMMAINS4_8MMA_AtomIJNS4_4SM904GMMA28MMA_64x128x16_F32BF16BF16_SSILNSO_5MajorE0ELSQ_0ELNSO_7ScaleInE1ELSR_1EEEEEENS4_6LayoutISD_NS5_IJSC_NSA_ILi0EEESV_EEEEENS5_IJNS4_10UnderscoreESY_SY_EEEEENS4_13SM90_TMA_LOADENS4_14ComposedLayoutINS4_7SwizzleILi2ELi4ELi3EEENS4_18smem_ptr_flag_bitsILi16EEENSU_INS5_IJNSA_ILi8EEESH_EEENS5_IJSH_SC_EEEEEEEvNS4_8identityENS4_23SM90_TMA_LOAD_MULTICASTES1B_vS1C_EENS_8epilogue10collective6detail29Sm90TmaWarpSpecializedAdapterINS1G_15DefaultEpilogueISJ_SK_SK_NS1F_6thread17LinearCombinationISJ_Li1EffLNS1K_9ScaleType4KindE0ELNS_15FloatRoundStyleE2ESJ_EENS1_15EpilogueDefaultEEEEEvvEEEEvNT_6ParamsE)
        /*0014*/ 	.word	0x00000000


	//----- nvinfo : EIATTR_MIN_STACK_SIZE
	.align		4
.L_17:
        /*0018*/ 	.byte	0x04, 0x12
        /*001a*/ 	.short	(.L_19 - .L_18)
	.align		4
.L_18:
        /*001c*/ 	.word	index@(_ZN7cutlass13device_kernelINS_4gemm6kernel13GemmUniversalIN4cute5tupleIJiiiiEEENS1_10collective13CollectiveMmaINS1_34MainloopSm90TmaGmmaWarpSpecializedILi4ENS5_IJNS4_1CILi2EEENSA_ILi1EEESC_EEENS1_35KernelTmaWarpSpecializedCooperativeEEENS5_IJNSA_ILi128EEESG_NSA_ILi32EEEEEENS_10bfloat16_tENS5_IJlSC_lEEESJ_SK_NS4_8TiledMMAINS4_8MMA_AtomIJNS4_4SM904GMMA28MMA_64x128x16_F32BF16BF16_SSILNSO_5MajorE0ELSQ_0ELNSO_7ScaleInE1ELSR_1EEEEEENS4_6LayoutISD_NS5_IJSC_NSA_ILi0EEESV_EEEEENS5_IJNS4_10UnderscoreESY_SY_EEEEENS4_13SM90_TMA_LOADENS4_14ComposedLayoutINS4_7SwizzleILi2ELi4ELi3EEENS4_18smem_ptr_flag_bitsILi16EEENSU_INS5_IJNSA_ILi8EEESH_EEENS5_IJSH_SC_EEEEEEEvNS4_8identityENS4_23SM90_TMA_LOAD_MULTICASTES1B_vS1C_EENS_8epilogue10collective6detail29Sm90TmaWarpSpecializedAdapterINS1G_15DefaultEpilogueISJ_SK_SK_NS1F_6thread17LinearCombinationISJ_Li1EffLNS1K_9ScaleType4KindE0ELNS_15FloatRoundStyleE2ESJ_EENS1_15EpilogueDefaultEEEEEvvEEEEvNT_6ParamsE)
        /*0020*/ 	.word	0x00000000
.L_19:


//--------------------- .nv.compat                --------------------------
	.section	.nv.compat,"",@"SHT_CUDA_COMPAT_INFO"
	.align	4
        /*0000*/ 	.byte	0x02, 0x09, 0x01, 0x00, 0x02, 0x02, 0x04, 0x00, 0x02, 0x05, 0x05, 0x00, 0x03, 0x07, 0x01, 0x01
        /*0010*/ 	.byte	0x02, 0x03, 0x01, 0x00, 0x02, 0x06, 0x01, 0x00, 0x04, 0x0b, 0x08, 0x00, 0x00, 0x00, 0x00, 0x00
        /*0020*/ 	.byte	0x00, 0x00, 0x00, 0x00


//--------------------- .nv.info._ZN7cutlass13device_kernelINS_4gemm6kernel13GemmUniversalIN4cute5tupleIJiiiiEEENS1_10collective13CollectiveMmaINS1_34MainloopSm90TmaGmmaWarpSpecializedILi4ENS5_IJNS4_1CILi2EEENSA_ILi1EEESC_EEENS1_35KernelTmaWarpSpecializedCooperativeEEENS5_IJNSA_ILi128EEESG_NSA_ILi32EEEEEENS_10bfloat16_tENS5_IJlSC_lEEESJ_SK_NS4_8TiledMMAINS4_8MMA_AtomIJNS4_4SM904GMMA28MMA_64x128x16_F32BF16BF16_SSILNSO_5MajorE0ELSQ_0ELNSO_7ScaleInE1ELSR_1EEEEEENS4_6LayoutISD_NS5_IJSC_NSA_ILi0EEESV_EEEEENS5_IJNS4_10UnderscoreESY_SY_EEEEENS4_13SM90_TMA_LOADENS4_14ComposedLayoutINS4_7SwizzleILi2ELi4ELi3EEENS4_18smem_ptr_flag_bitsILi16EEENSU_INS5_IJNSA_ILi8EEESH_EEENS5_IJSH_SC_EEEEEEEvNS4_8identityENS4_23SM90_TMA_LOAD_MULTICASTES1B_vS1C_EENS_8epilogue10collective6detail29Sm90TmaWarpSpecializedAdapterINS1G_15DefaultEpilogueISJ_SK_SK_NS1F_6thread17LinearCombinationISJ_Li1EffLNS1K_9ScaleType4KindE0ELNS_15FloatRoundStyleE2ESJ_EENS1_15EpilogueDefaultEEEEEvvEEEEvNT_6ParamsE --------------------------
	.section	.nv.info._ZN7cutlass13device_kernelINS_4gemm6kernel13GemmUniversalIN4cute5tupleIJiiiiEEENS1_10collective13CollectiveMmaINS1_34MainloopSm90TmaGmmaWarpSpecializedILi4ENS5_IJNS4_1CILi2EEENSA_ILi1EEESC_EEENS1_35KernelTmaWarpSpecializedCooperativeEEENS5_IJNSA_ILi128EEESG_NSA_ILi32EEEEEENS_10bfloat16_tENS5_IJlSC_lEEESJ_SK_NS4_8TiledMMAINS4_8MMA_AtomIJNS4_4SM904GMMA28MMA_64x128x16_F32BF16BF16_SSILNSO_5MajorE0ELSQ_0ELNSO_7ScaleInE1ELSR_1EEEEEENS4_6LayoutISD_NS5_IJSC_NSA_ILi0EEESV_EEEEENS5_IJNS4_10UnderscoreESY_SY_EEEEENS4_13SM90_TMA_LOADENS4_14ComposedLayoutINS4_7SwizzleILi2ELi4ELi3EEENS4_18smem_ptr_flag_bitsILi16EEENSU_INS5_IJNSA_ILi8EEESH_EEENS5_IJSH_SC_EEEEEEEvNS4_8identityENS4_23SM90_TMA_LOAD_MULTICASTES1B_vS1C_EENS_8epilogue10collective6detail29Sm90TmaWarpSpecializedAdapterINS1G_15DefaultEpilogueISJ_SK_SK_NS1F_6thread17LinearCombinationISJ_Li1EffLNS1K_9ScaleType4KindE0ELNS_15FloatRoundStyleE2ESJ_EENS1_15EpilogueDefaultEEEEEvvEEEEvNT_6ParamsE,"",@"SHT_CUDA_INFO"
	.sectionflags	@""
	.align	4


	//----- nvinfo : EIATTR_CUDA_API_VERSION
	.align		4
        /*0000*/ 	.byte	0x04, 0x37
        /*0002*/ 	.short	(.L_21 - .L_20)
.L_20:
        /*0004*/ 	.word	0x00000082


	//----- nvinfo : EIATTR_KPARAM_INFO
	.align		4
.L_21:
        /*0008*/ 	.byte	0x04, 0x17
        /*000a*/ 	.short	(.L_23 - .L_22)
.L_22:
        /*000c*/ 	.word	0x00000000
        /*0010*/ 	.short	0x0000
        /*0012*/ 	.short	0x0070
        /*0014*/ 	.byte	0x00, 0xf0, 0x01, 0x10


	//----- nvinfo : EIATTR_SPARSE_MMA_MASK
	.align		4
.L_23:
        /*0018*/ 	.byte	0x03, 0x50
        /*001a*/ 	.short	0x0000


	//----- nvinfo : EIATTR_MAXREG_COUNT
	.align		4
        /*001c*/ 	.byte	0x03, 0x1b
        /*001e*/ 	.short	0x00a8


	//----- nvinfo : EIATTR_NUM_BARRIERS
	.align		4
        /*0020*/ 	.byte	0x02, 0x4c
        /*0022*/ 	.byte	0x01
	.zero		1


	//----- nvinfo : EIATTR_EXTERNS
	.align		4
        /*0024*/ 	.byte	0x04, 0x0f
        /*0026*/ 	.short	(.L_25 - .L_24)


	//   ....[0]....
	.align		4
.L_24:
        /*0028*/ 	.word	index@(__assertfail)


	//----- nvinfo : EIATTR_MERCURY_ISA_VERSION
	.align		4
.L_25:
        /*002c*/ 	.byte	0x03, 0x5f
        /*002e*/ 	.short	0x0101


	//----- nvinfo : EIATTR_INT_WARP_WIDE_INSTR_OFFSETS
	.align		4
        /*0030*/ 	.byte	0x04, 0x31
        /*0032*/ 	.short	(.L_27 - .L_26)


	//   ....[0]....
.L_26:
        /*0034*/ 	.word	0x00000480


	//   ....[1]....
        /*0038*/ 	.word	0x000004b0


	//   ....[2]....
        /*003c*/ 	.word	0x00000670


	//   ....[3]....
        /*0040*/ 	.word	0x00001ac0


	//----- nvinfo : EIATTR_COOP_GROUP_MASK_REGIDS
	.align		4
.L_27:
        /*0044*/ 	.byte	0x04, 0x29
        /*0046*/ 	.short	(.L_29 - .L_28)


	//   ....[0]....
.L_28:
        /*0048*/ 	.word	0xffffffff


	//   ....[1]....
        /*004c*/ 	.word	0xffffffff


	//   ....[2]....
        /*0050*/ 	.word	0xffffffff


	//   ....[3]....
        /*0054*/ 	.word	0xffffffff


	//   ....[4]....
        /*0058*/ 	.word	0xffffffff


	//   ....[5]....
        /*005c*/ 	.word	0xffffffff


	//----- nvinfo : EIATTR_COOP_GROUP_INSTR_OFFSETS
	.align		4
.L_29:
        /*0060*/ 	.byte	0x04, 0x28
        /*0062*/ 	.short	(.L_31 - .L_30)


	//   ....[0]....
.L_30:
        /*0064*/ 	.word	0x00000060


	//   ....[1]....
        /*0068*/ 	.word	0x00000070


	//   ....[2]....
        /*006c*/ 	.word	0x00000130


	//   ....[3]....
        /*0070*/ 	.word	0x000002d0


	//   ....[4]....
        /*0074*/ 	.word	0x000007f0


	//   ....[5]....
        /*0078*/ 	.word	0x00001230


	//----- nvinfo : EIATTR_REG_RECONFIG
	.align		4
.L_31:
        /*007c*/ 	.byte	0x01, 0x54
	.zero		2


	//----- nvinfo : EIATTR_SYSCALL_OFFSETS
	.align		4
        /*0080*/ 	.byte	0x04, 0x46
        /*0082*/ 	.short	(.L_33 - .L_32)


	//   ....[0]....
.L_32:
        /*0084*/ 	.word	0x000013f0


	//----- nvinfo : EIATTR_MBARRIER_INSTR_OFFSETS
	.align		4
.L_33:
        /*0088*/ 	.byte	0x04, 0x39
        /*008a*/ 	.short	(.L_35 - .L_34)


	//   ....[0]....
.L_34:
        /*008c*/ 	.word	0x00000230
        /*0090*/ 	.word	0x000000ff
        /*0094*/ 	.word	0x00000000
        /*0098*/ 	.short	0x0100
        /*009a*/ 	.byte	0x08
	.zero		1


	//   ....[1]....
        /*009c*/ 	.word	0x00000240
        /*00a0*/ 	.word	0x000000ff
        /*00a4*/ 	.word	0x00000020
        /*00a8*/ 	.short	0x0100
        /*00aa*/ 	.byte	0x08
	.zero		1


	//   ....[2]....
        /*00ac*/ 	.word	0x00000250
        /*00b0*/ 	.word	0x000000ff
        /*00b4*/ 	.word	0x00000008
        /*00b8*/ 	.short	0x0100
        /*00ba*/ 	.byte	0x08
	.zero		1


	//   ....[3]....
        /*00bc*/ 	.word	0x00000260
        /*00c0*/ 	.word	0x000000ff
        /*00c4*/ 	.word	0x00000028
        /*00c8*/ 	.short	0x0100
        /*00ca*/ 	.byte	0x08
	.zero		1


	//   ....[4]....
        /*00cc*/ 	.word	0x00000270
        /*00d0*/ 	.word	0x000000ff
        /*00d4*/ 	.word	0x00000010
        /*00d8*/ 	.short	0x0100
        /*00da*/ 	.byte	0x08
	.zero		1


	//   ....[5]....
        /*00dc*/ 	.word	0x00000280
        /*00e0*/ 	.word	0x000000ff
        /*00e4*/ 	.word	0x00000030
        /*00e8*/ 	.short	0x0100
        /*00ea*/ 	.byte	0x08
	.zero		1


	//   ....[6]....
        /*00ec*/ 	.word	0x00000290
        /*00f0*/ 	.word	0x000000ff
        /*00f4*/ 	.word	0x00000018
        /*00f8*/ 	.short	0x0100
        /*00fa*/ 	.byte	0x08
	.zero		1


	//   ....[7]....
        /*00fc*/ 	.word	0x000002a0
        /*0100*/ 	.word	0x000000ff
        /*0104*/ 	.word	0x00000038
        /*0108*/ 	.short	0x0100
        /*010a*/ 	.byte	0x08
	.zero		1


	//   ....[8]....
        /*010c*/ 	.word	0x000006f0
        /*0110*/ 	.word	0x000000ff
        /*0114*/ 	.word	0x00000050
        /*0118*/ 	.short	0x0100
        /*011a*/ 	.byte	0x06
	.zero		1


	//   ....[9]....
        /*011c*/ 	.word	0x00000780
        /*0120*/ 	.word	0x000000ff
        /*0124*/ 	.word	0x00000058
        /*0128*/ 	.short	0x0100
        /*012a*/ 	.byte	0x06
	.zero		1


	//   ....[10]....
        /*012c*/ 	.word	0x000014b0
        /*0130*/ 	.word	0x00000003
        /*0134*/ 	.word	0x00000000
        /*0138*/ 	.short	0x010a
        /*013a*/ 	.byte	0x3f
	.zero		1


	//   ....[11]....
        /*013c*/ 	.word	0x000014f0
        /*0140*/ 	.word	0x00000003
        /*0144*/ 	.word	0x00000000
        /*0148*/ 	.short	0x010a
        /*014a*/ 	.byte	0x3f
	.zero		1


	//   ....[12]....
        /*014c*/ 	.word	0x000017c0
        /*0150*/ 	.word	0x00000005
        /*0154*/ 	.word	0x00000000
        /*0158*/ 	.short	0x010a
        /*015a*/ 	.byte	0x3f
	.zero		1


	//   ....[13]....
        /*015c*/ 	.word	0x00001800
        /*0160*/ 	.word	0x00000005
        /*0164*/ 	.word	0x00000000
        /*0168*/ 	.short	0x010a
        /*016a*/ 	.byte	0x3f
	.zero		1


	//   ....[14]....
        /*016c*/ 	.word	0x00001960
        /*0170*/ 	.word	0x00000004
        /*0174*/ 	.word	0x00000000
        /*0178*/ 	.short	0x0101
        /*017a*/ 	.byte	0x3f
	.zero		1


	//   ....[15]....
        /*017c*/ 	.word	0x00001b40
        /*0180*/ 	.word	0x00000000
        /*0184*/ 	.word	0x00000000
        /*0188*/ 	.short	0x0101
        /*018a*/ 	.byte	0x3f
	.zero		1


	//   ....[16]....
        /*018c*/ 	.word	0x00006e60
        /*0190*/ 	.word	0x00000014
        /*0194*/ 	.word	0x00000020
        /*0198*/ 	.short	0x010a
        /*019a*/ 	.byte	0x3f
	.zero		1


	//   ....[17]....
        /*019c*/ 	.word	0x00007220
        /*01a0*/ 	.word	0x00000005
        /*01a4*/ 	.word	0x00000058
        /*01a8*/ 	.short	0x0101
        /*01aa*/ 	.byte	0x3f
	.zero		1


	//   ....[18]....
        /*01ac*/ 	.word	0x00007940
        /*01b0*/ 	.word	0x00000007
        /*01b4*/ 	.word	0x00000000
        /*01b8*/ 	.short	0x010a
        /*01ba*/ 	.byte	0x3f
	.zero		1


	//   ....[19]....
        /*01bc*/ 	.word	0x000079c0
        /*01c0*/ 	.word	0x00000008
        /*01c4*/ 	.word	0x00000000
        /*01c8*/ 	.short	0x010a
        /*01ca*/ 	.byte	0x3f
	.zero		1


	//   ....[20]....
        /*01cc*/ 	.word	0x00007a50
        /*01d0*/ 	.word	0x0000000b
        /*01d4*/ 	.word	0x00000000
        /*01d8*/ 	.short	0x010a
        /*01da*/ 	.byte	0x3f
	.zero		1


	//   ....[21]....
        /*01dc*/ 	.word	0x00007ae0
        /*01e0*/ 	.word	0x00000003
        /*01e4*/ 	.word	0x00000000
        /*01e8*/ 	.short	0x010a
        /*01ea*/ 	.byte	0x3f
	.zero		1


	//   ....[22]....
        /*01ec*/ 	.word	0x00007b40
        /*01f0*/ 	.word	0x00000003
        /*01f4*/ 	.word	0x00000000
        /*01f8*/ 	.short	0x010a
        /*01fa*/ 	.byte	0x3f
	.zero		1


	//   ....[23]....
        /*01fc*/ 	.word	0x00007b90
        /*0200*/ 	.word	0x00000005
        /*0204*/ 	.word	0x00000000
        /*0208*/ 	.short	0x010a
        /*020a*/ 	.byte	0x3f
	.zero		1


	//   ....[24]....
        /*020c*/ 	.word	0x00007c60
        /*0210*/ 	.word	0x00000014
        /*0214*/ 	.word	0x00000020
        /*0218*/ 	.short	0x010a
        /*021a*/ 	.byte	0x3f
	.zero		1


	//   ....[25]....
        /*021c*/ 	.word	0x00007d30
        /*0220*/ 	.word	0x00000007
        /*0224*/ 	.word	0x00000000
        /*0228*/ 	.short	0x010a
        /*022a*/ 	.byte	0x3f
	.zero		1


	//   ....[26]....
        /*022c*/ 	.word	0x00007d80
        /*0230*/ 	.word	0x00000008
        /*0234*/ 	.word	0x00000000
        /*0238*/ 	.short	0x010a
        /*023a*/ 	.byte	0x3f
	.zero		1


	//   ....[27]....
        /*023c*/ 	.word	0x00007dd0
        /*0240*/ 	.word	0x0000000b
        /*0244*/ 	.word	0x00000000
        /*0248*/ 	.short	0x010a
        /*024a*/ 	.byte	0x3f
	.zero		1


	//----- nvinfo : EIATTR_NUM_MBARRIERS
	.align		4
.L_35:
        /*024c*/ 	.byte	0x03, 0x38
        /*024e*/ 	.short	0x000a


	//----- nvinfo : EIATTR_EXIT_INSTR_OFFSETS
	.align		4
        /*0250*/ 	.byte	0x04, 0x1c
        /*0252*/ 	.short	(.L_37 - .L_36)


	//   ....[0]....
.L_36:
        /*0254*/ 	.word	0x00000950


	//   ....[1]....
        /*0258*/ 	.word	0x00001160


	//   ....[2]....
        /*025c*/ 	.word	0x00006570


	//   ....[3]....
        /*0260*/ 	.word	0x00006ad0


	//   ....[4]....
        /*0264*/ 	.word	0x00007b30


	//----- nvinfo : EIATTR_MAX_THREADS
	.align		4
.L_37:
        /*0268*/ 	.byte	0x04, 0x05
        /*026a*/ 	.short	(.L_39 - .L_38)
.L_38:
        /*026c*/ 	.word	0x00000180
        /*0270*/ 	.word	0x00000001
        /*0274*/ 	.word	0x00000001


	//----- nvinfo : EIATTR_CRS_STACK_SIZE
	.align		4
.L_39:
        /*0278*/ 	.byte	0x04, 0x1e
        /*027a*/ 	.short	(.L_41 - .L_40)
.L_40:
        /*027c*/ 	.word	0x00000000


	//----- nvinfo : EIATTR_CBANK_PARAM_SIZE
	.align		4
.L_41:
        /*0280*/ 	.byte	0x03, 0x19
        /*0282*/ 	.short	0x0470


	//----- nvinfo : EIATTR_PARAM_CBANK
	.align		4
        /*0284*/ 	.byte	0x04, 0x0a
        /*0286*/ 	.short	(.L_43 - .L_42)
	.align		4
.L_42:
        /*0288*/ 	.word	index@(.nv.constant0._ZN7cutlass13device_kernelINS_4gemm6kernel13GemmUniversalIN4cute5tupleIJiiiiEEENS1_10collective13CollectiveMmaINS1_34MainloopSm90TmaGmmaWarpSpecializedILi4ENS5_IJNS4_1CILi2EEENSA_ILi1EEESC_EEENS1_35KernelTmaWarpSpecializedCooperativeEEENS5_IJNSA_ILi128EEESG_NSA_ILi32EEEEEENS_10bfloat16_tENS5_IJlSC_lEEESJ_SK_NS4_8TiledMMAINS4_8MMA_AtomIJNS4_4SM904GMMA28MMA_64x128x16_F32BF16BF16_SSILNSO_5MajorE0ELSQ_0ELNSO_7ScaleInE1ELSR_1EEEEEENS4_6LayoutISD_NS5_IJSC_NSA_ILi0EEESV_EEEEENS5_IJNS4_10UnderscoreESY_SY_EEEEENS4_13SM90_TMA_LOADENS4_14ComposedLayoutINS4_7SwizzleILi2ELi4ELi3EEENS4_18smem_ptr_flag_bitsILi16EEENSU_INS5_IJNSA_ILi8EEESH_EEENS5_IJSH_SC_EEEEEEEvNS4_8identityENS4_23SM90_TMA_LOAD_MULTICASTES1B_vS1C_EENS_8epilogue10collective6detail29Sm90TmaWarpSpecializedAdapterINS1G_15DefaultEpilogueISJ_SK_SK_NS1F_6thread17LinearCombinationISJ_Li1EffLNS1K_9ScaleType4KindE0ELNS_15FloatRoundStyleE2ESJ_EENS1_15EpilogueDefaultEEEEEvvEEEEvNT_6ParamsE)
        /*028c*/ 	.short	0x0210
        /*028e*/ 	.short	0x0470


	//----- nvinfo : EIATTR_SW_WAR
	.align		4
.L_43:
        /*0290*/ 	.byte	0x04, 0x36
        /*0292*/ 	.short	(.L_45 - .L_44)
.L_44:
        /*0294*/ 	.word	0x00000008
.L_45:


//--------------------- .nv.callgraph             --------------------------
	.section	.nv.callgraph,"",@"SHT_CUDA_CALLGRAPH"
	.align	4
	.sectionentsize	8
	.align		4
        /*0000*/ 	.word	0x00000000
	.align		4
        /*0004*/ 	.word	0xffffffff
	.align		4
        /*0008*/ 	.word	index@(_ZN7cutlass13device_kernelINS_4gemm6kernel13GemmUniversalIN4cute5tupleIJiiiiEEENS1_10collective13CollectiveMmaINS1_34MainloopSm90TmaGmmaWarpSpecializedILi4ENS5_IJNS4_1CILi2EEENSA_ILi1EEESC_EEENS1_35KernelTmaWarpSpecializedCooperativeEEENS5_IJNSA_ILi128EEESG_NSA_ILi32EEEEEENS_10bfloat16_tENS5_IJlSC_lEEESJ_SK_NS4_8TiledMMAINS4_8MMA_AtomIJNS4_4SM904GMMA28MMA_64x128x16_F32BF16BF16_SSILNSO_5MajorE0ELSQ_0ELNSO_7ScaleInE1ELSR_1EEEEEENS4_6LayoutISD_NS5_IJSC_NSA_ILi0EEESV_EEEEENS5_IJNS4_10UnderscoreESY_SY_EEEEENS4_13SM90_TMA_LOADENS4_14ComposedLayoutINS4_7SwizzleILi2ELi4ELi3EEENS4_18smem_ptr_flag_bitsILi16EEENSU_INS5_IJNSA_ILi8EEESH_EEENS5_IJSH_SC_EEEEEEEvNS4_8identityENS4_23SM90_TMA_LOAD_MULTICASTES1B_vS1C_EENS_8epilogue10collective6detail29Sm90TmaWarpSpecializedAdapterINS1G_15DefaultEpilogueISJ_SK_SK_NS1F_6thread17LinearCombinationISJ_Li1EffLNS1K_9ScaleType4KindE0ELNS_15FloatRoundStyleE2ESJ_EENS1_15EpilogueDefaultEEEEEvvEEEEvNT_6ParamsE)
	.align		4
        /*000c*/ 	.word	index@(__assertfail)
	.align		4
        /*0010*/ 	.word	0x00000000
	.align		4
        /*0014*/ 	.word	0xfffffffe
	.align		4
        /*0018*/ 	.word	0x00000000
	.align		4
        /*001c*/ 	.word	0xfffffffd
	.align		4
        /*0020*/ 	.word	0x00000000
	.align		4
        /*0024*/ 	.word	0xfffffffc


//--------------------- .nv.constant4             --------------------------
	.section	.nv.constant4,"a",@progbits
	.align	8
	.align		8
.nv.constant4:
        /*0000*/ 	.dword	__assertfail
	.align		8
        /*0008*/ 	.dword	__unnamed_1
	.align		8
        /*0010*/ 	.dword	_ZN39_INTERNAL_51b74211_4_k_cu_9ea4d53c_35564cuda3std3__45__cpo5beginE
	.align		8
        /*0018*/ 	.dword	_ZN39_INTERNAL_51b74211_4_k_cu_9ea4d53c_35564cuda3std3__45__cpo3endE
	.align		8
        /*0020*/ 	.dword	_ZN39_INTERNAL_51b74211_4_k_cu_9ea4d53c_35564cuda3std3__45__cpo6cbeginE
	.align		8
        /*0028*/ 	.dword	_ZN39_INTERNAL_51b74211_4_k_cu_9ea4d53c_35564cuda3std3__45__cpo4cendE
	.align		8
        /*0030*/ 	.dword	_ZN39_INTERNAL_51b74211_4_k_cu_9ea4d53c_35564cuda3std3__441_GLOBAL__N__51b74211_4_k_cu_9ea4d53c_35566ignoreE
	.align		8
        /*0038*/ 	.dword	_ZN39_INTERNAL_51b74211_4_k_cu_9ea4d53c_35564cuda3std3__419piecewise_constructE
	.align		8
        /*0040*/ 	.dword	_ZN39_INTERNAL_51b74211_4_k_cu_9ea4d53c_35564cuda3std3__48in_placeE
	.align		8
        /*0048*/ 	.dword	_ZN39_INTERNAL_51b74211_4_k_cu_9ea4d53c_35564cuda3std6ranges3__45__cpo4swapE
	.align		8
        /*0050*/ 	.dword	_ZN39_INTERNAL_51b74211_4_k_cu_9ea4d53c_35564cuda3std6ranges3__45__cpo9iter_moveE
	.align		8
        /*0058*/ 	.dword	_ZN39_INTERNAL_51b74211_4_k_cu_9ea4d53c_35564cute7productE
	.align		8
        /*0060*/ 	.dword	_ZN39_INTERNAL_51b74211_4_k_cu_9ea4d53c_35564cute1_E
	.align		8
        /*0068*/ 	.dword	$str$22
	.align		8
        /*0070*/ 	.dword	$str$23


//--------------------- .text._ZN7cutlass13device_kernelINS_4gemm6kernel13GemmUniversalIN4cute5tupleIJiiiiEEENS1_10collective13CollectiveMmaINS1_34MainloopSm90TmaGmmaWarpSpecializedILi4ENS5_IJNS4_1CILi2EEENSA_ILi1EEESC_EEENS1_35KernelTmaWarpSpecializedCooperativeEEENS5_IJNSA_ILi128EEESG_NSA_ILi32EEEEEENS_10bfloat16_tENS5_IJlSC_lEEESJ_SK_NS4_8TiledMMAINS4_8MMA_AtomIJNS4_4SM904GMMA28MMA_64x128x16_F32BF16BF16_SSILNSO_5MajorE0ELSQ_0ELNSO_7ScaleInE1ELSR_1EEEEEENS4_6LayoutISD_NS5_IJSC_NSA_ILi0EEESV_EEEEENS5_IJNS4_10UnderscoreESY_SY_EEEEENS4_13SM90_TMA_LOADENS4_14ComposedLayoutINS4_7SwizzleILi2ELi4ELi3EEENS4_18smem_ptr_flag_bitsILi16EEENSU_INS5_IJNSA_ILi8EEESH_EEENS5_IJSH_SC_EEEEEEEvNS4_8identityENS4_23SM90_TMA_LOAD_MULTICASTES1B_vS1C_EENS_8epilogue10collective6detail29Sm90TmaWarpSpecializedAdapterINS1G_15DefaultEpilogueISJ_SK_SK_NS1F_6thread17LinearCombinationISJ_Li1EffLNS1K_9ScaleType4KindE0ELNS_15FloatRoundStyleE2ESJ_EENS1_15EpilogueDefaultEEEEEvvEEEEvNT_6ParamsE --------------------------
	.section	.text._ZN7cutlass13device_kernelINS_4gemm6kernel13GemmUniversalIN4cute5tupleIJiiiiEEENS1_10collective13CollectiveMmaINS1_34MainloopSm90TmaGmmaWarpSpecializedILi4ENS5_IJNS4_1CILi2EEENSA_ILi1EEESC_EEENS1_35KernelTmaWarpSpecializedCooperativeEEENS5_IJNSA_ILi128EEESG_NSA_ILi32EEEEEENS_10bfloat16_tENS5_IJlSC_lEEESJ_SK_NS4_8TiledMMAINS4_8MMA_AtomIJNS4_4SM904GMMA28MMA_64x128x16_F32BF16BF16_SSILNSO_5MajorE0ELSQ_0ELNSO_7ScaleInE1ELSR_1EEEEEENS4_6LayoutISD_NS5_IJSC_NSA_ILi0EEESV_EEEEENS5_IJNS4_10UnderscoreESY_SY_EEEEENS4_13SM90_TMA_LOADENS4_14ComposedLayoutINS4_7SwizzleILi2ELi4ELi3EEENS4_18smem_ptr_flag_bitsILi16EEENSU_INS5_IJNSA_ILi8EEESH_EEENS5_IJSH_SC_EEEEEEEvNS4_8identityENS4_23SM90_TMA_LOAD_MULTICASTES1B_vS1C_EENS_8epilogue10collective6detail29Sm90TmaWarpSpecializedAdapterINS1G_15DefaultEpilogueISJ_SK_SK_NS1F_6thread17LinearCombinationISJ_Li1EffLNS1K_9ScaleType4KindE0ELNS_15FloatRoundStyleE2ESJ_EENS1_15EpilogueDefaultEEEEEvvEEEEvNT_6ParamsE,"ax",@progbits
	.align	128
.text._ZN7cutlass13device_kernelINS_4gemm6kernel13GemmUniversalIN4cute5tupleIJiiiiEEENS1_10collective13CollectiveMmaINS1_34MainloopSm90TmaGmmaWarpSpecializedILi4ENS5_IJNS4_1CILi2EEENSA_ILi1EEESC_EEENS1_35KernelTmaWarpSpecializedCooperativeEEENS5_IJNSA_ILi128EEESG_NSA_ILi32EEEEEENS_10bfloat16_tENS5_IJlSC_lEEESJ_SK_NS4_8TiledMMAINS4_8MMA_AtomIJNS4_4SM904GMMA28MMA_64x128x16_F32BF16BF16_SSILNSO_5MajorE0ELSQ_0ELNSO_7ScaleInE1ELSR_1EEEEEENS4_6LayoutISD_NS5_IJSC_NSA_ILi0EEESV_EEEEENS5_IJNS4_10UnderscoreESY_SY_EEEEENS4_13SM90_TMA_LOADENS4_14ComposedLayoutINS4_7SwizzleILi2ELi4ELi3EEENS4_18smem_ptr_flag_bitsILi16EEENSU_INS5_IJNSA_ILi8EEESH_EEENS5_IJSH_SC_EEEEEEEvNS4_8identityENS4_23SM90_TMA_LOAD_MULTICASTES1B_vS1C_EENS_8epilogue10collective6detail29Sm90TmaWarpSpecializedAdapterINS1G_15DefaultEpilogueISJ_SK_SK_NS1F_6thread17LinearCombinationISJ_Li1EffLNS1K_9ScaleType4KindE0ELNS_15FloatRoundStyleE2ESJ_EENS1_15EpilogueDefaultEEEEEvvEEEEvNT_6ParamsE:
        .type           _ZN7cutlass13device_kernelINS_4gemm6kernel13GemmUniversalIN4cute5tupleIJiiiiEEENS1_10collective13CollectiveMmaINS1_34MainloopSm90TmaGmmaWarpSpecializedILi4ENS5_IJNS4_1CILi2EEENSA_ILi1EEESC_EEENS1_35KernelTmaWarpSpecializedCooperativeEEENS5_IJNSA_ILi128EEESG_NSA_ILi32EEEEEENS_10bfloat16_tENS5_IJlSC_lEEESJ_SK_NS4_8TiledMMAINS4_8MMA_AtomIJNS4_4SM904GMMA28MMA_64x128x16_F32BF16BF16_SSILNSO_5MajorE0ELSQ_0ELNSO_7ScaleInE1ELSR_1EEEEEENS4_6LayoutISD_NS5_IJSC_NSA_ILi0EEESV_EEEEENS5_IJNS4_10UnderscoreESY_SY_EEEEENS4_13SM90_TMA_LOADENS4_14ComposedLayoutINS4_7SwizzleILi2ELi4ELi3EEENS4_18smem_ptr_flag_bitsILi16EEENSU_INS5_IJNSA_ILi8EEESH_EEENS5_IJSH_SC_EEEEEEEvNS4_8identityENS4_23SM90_TMA_LOAD_MULTICASTES1B_vS1C_EENS_8epilogue10collective6detail29Sm90TmaWarpSpecializedAdapterINS1G_15DefaultEpilogueISJ_SK_SK_NS1F_6thread17LinearCombinationISJ_Li1EffLNS1K_9ScaleType4KindE0ELNS_15FloatRoundStyleE2ESJ_EENS1_15EpilogueDefaultEEEEEvvEEEEvNT_6ParamsE,@function
        .size           _ZN7cutlass13device_kernelINS_4gemm6kernel13GemmUniversalIN4cute5tupleIJiiiiEEENS1_10collective13CollectiveMmaINS1_34MainloopSm90TmaGmmaWarpSpecializedILi4ENS5_IJNS4_1CILi2EEENSA_ILi1EEESC_EEENS1_35KernelTmaWarpSpecializedCooperativeEEENS5_IJNSA_ILi128EEESG_NSA_ILi32EEEEEENS_10bfloat16_tENS5_IJlSC_lEEESJ_SK_NS4_8TiledMMAINS4_8MMA_AtomIJNS4_4SM904GMMA28MMA_64x128x16_F32BF16BF16_SSILNSO_5MajorE0ELSQ_0ELNSO_7ScaleInE1ELSR_1EEEEEENS4_6LayoutISD_NS5_IJSC_NSA_ILi0EEESV_EEEEENS5_IJNS4_10UnderscoreESY_SY_EEEEENS4_13SM90_TMA_LOADENS4_14ComposedLayoutINS4_7SwizzleILi2ELi4ELi3EEENS4_18smem_ptr_flag_bitsILi16EEENSU_INS5_IJNSA_ILi8EEESH_EEENS5_IJSH_SC_EEEEEEEvNS4_8identityENS4_23SM90_TMA_LOAD_MULTICASTES1B_vS1C_EENS_8epilogue10collective6detail29Sm90TmaWarpSpecializedAdapterINS1G_15DefaultEpilogueISJ_SK_SK_NS1F_6thread17LinearCombinationISJ_Li1EffLNS1K_9ScaleType4KindE0ELNS_15FloatRoundStyleE2ESJ_EENS1_15EpilogueDefaultEEEEEvvEEEEvNT_6ParamsE,(.L_x_197 - _ZN7cutlass13device_kernelINS_4gemm6kernel13GemmUniversalIN4cute5tupleIJiiiiEEENS1_10collective13CollectiveMmaINS1_34MainloopSm90TmaGmmaWarpSpecializedILi4ENS5_IJNS4_1CILi2EEENSA_ILi1EEESC_EEENS1_35KernelTmaWarpSpecializedCooperativeEEENS5_IJNSA_ILi128EEESG_NSA_ILi32EEEEEENS_10bfloat16_tENS5_IJlSC_lEEESJ_SK_NS4_8TiledMMAINS4_8MMA_AtomIJNS4_4SM904GMMA28MMA_64x128x16_F32BF16BF16_SSILNSO_5MajorE0ELSQ_0ELNSO_7ScaleInE1ELSR_1EEEEEENS4_6LayoutISD_NS5_IJSC_NSA_ILi0EEESV_EEEEENS5_IJNS4_10UnderscoreESY_SY_EEEEENS4_13SM90_TMA_LOADENS4_14ComposedLayoutINS4_7SwizzleILi2ELi4ELi3EEENS4_18smem_ptr_flag_bitsILi16EEENSU_INS5_IJNSA_ILi8EEESH_EEENS5_IJSH_SC_EEEEEEEvNS4_8identityENS4_23SM90_TMA_LOAD_MULTICASTES1B_vS1C_EENS_8epilogue10collective6detail29Sm90TmaWarpSpecializedAdapterINS1G_15DefaultEpilogueISJ_SK_SK_NS1F_6thread17LinearCombinationISJ_Li1EffLNS1K_9ScaleType4KindE0ELNS_15FloatRoundStyleE2ESJ_EENS1_15EpilogueDefaultEEEEEvvEEEEvNT_6ParamsE)
        .other          _ZN7cutlass13device_kernelINS_4gemm6kernel13GemmUniversalIN4cute5tupleIJiiiiEEENS1_10collective13CollectiveMmaINS1_34MainloopSm90TmaGmmaWarpSpecializedILi4ENS5_IJNS4_1CILi2EEENSA_ILi1EEESC_EEENS1_35KernelTmaWarpSpecializedCooperativeEEENS5_IJNSA_ILi128EEESG_NSA_ILi32EEEEEENS_10bfloat16_tENS5_IJlSC_lEEESJ_SK_NS4_8TiledMMAINS4_8MMA_AtomIJNS4_4SM904GMMA28MMA_64x128x16_F32BF16BF16_SSILNSO_5MajorE0ELSQ_0ELNSO_7ScaleInE1ELSR_1EEEEEENS4_6LayoutISD_NS5_IJSC_NSA_ILi0EEESV_EEEEENS5_IJNS4_10UnderscoreESY_SY_EEEEENS4_13SM90_TMA_LOADENS4_14ComposedLayoutINS4_7SwizzleILi2ELi4ELi3EEENS4_18smem_ptr_flag_bitsILi16EEENSU_INS5_IJNSA_ILi8EEESH_EEENS5_IJSH_SC_EEEEEEEvNS4_8identityENS4_23SM90_TMA_LOAD_MULTICASTES1B_vS1C_EENS_8epilogue10collective6detail29Sm90TmaWarpSpecializedAdapterINS1G_15DefaultEpilogueISJ_SK_SK_NS1F_6thread17LinearCombinationISJ_Li1EffLNS1K_9ScaleType4KindE0ELNS_15FloatRoundStyleE2ESJ_EENS1_15EpilogueDefaultEEEEEvvEEEEvNT_6ParamsE,@"STO_CUDA_ENTRY STV_DEFAULT"
_ZN7cutlass13device_kernelINS_4gemm6kernel13GemmUniversalIN4cute5tupleIJiiiiEEENS1_10collective13CollectiveMmaINS1_34MainloopSm90TmaGmmaWarpSpecializedILi4ENS5_IJNS4_1CILi2EEENSA_ILi1EEESC_EEENS1_35KernelTmaWarpSpecializedCooperativeEEENS5_IJNSA_ILi128EEESG_NSA_ILi32EEEEEENS_10bfloat16_tENS5_IJlSC_lEEESJ_SK_NS4_8TiledMMAINS4_8MMA_AtomIJNS4_4SM904GMMA28MMA_64x128x16_F32BF16BF16_SSILNSO_5MajorE0ELSQ_0ELNSO_7ScaleInE1ELSR_1EEEEEENS4_6LayoutISD_NS5_IJSC_NSA_ILi0EEESV_EEEEENS5_IJNS4_10UnderscoreESY_SY_EEEEENS4_13SM90_TMA_LOADENS4_14ComposedLayoutINS4_7SwizzleILi2ELi4ELi3EEENS4_18smem_ptr_flag_bitsILi16EEENSU_INS5_IJNSA_ILi8EEESH_EEENS5_IJSH_SC_EEEEEEEvNS4_8identityENS4_23SM90_TMA_LOAD_MULTICASTES1B_vS1C_EENS_8epilogue10collective6detail29Sm90TmaWarpSpecializedAdapterINS1G_15DefaultEpilogueISJ_SK_SK_NS1F_6thread17LinearCombinationISJ_Li1EffLNS1K_9ScaleType4KindE0ELNS_15FloatRoundStyleE2ESJ_EENS1_15EpilogueDefaultEEEEEvvEEEEvNT_6ParamsE:
[----:B------:R-:W0:Y:S01]  /*0000*/  LDC R1, c[0x0][0x28] ;  /* 0x00000a00ff017b82 */ /* 0x000e220000000800 */
[----:B------:R-:W1:Y:S01]  /*0010*/  S2R R18, SR_TID.X ;  /* 0x0000000000127919 */ /* 0x000e620000002100 */
[----:B------:R-:W-:Y:S01]  /*0020*/  ELECT P0, URZ, PT ;  /* 0x00000000003f782f */ /* 0x000fe20003800000 */
[----:B------:R-:W-:Y:S01]  /*0030*/  BSSY B0, `(.L_x_0) ;  /* 0x000000f000007945 */ /* 0x000fe20003800000 */
[--C-:B-1----:R-:W-:Y:S02]  /*0040*/  SHF.R.U32.HI R0, RZ, 0x5, R18.reuse ;  /* 0x00000005ff007819 */ /* 0x102fe40000011612 */
[----:B------:R-:W-:-:S03]  /*0050*/  SHF.R.U32.HI R3, RZ, 0x7, R18 ;  /* 0x00000007ff037819 */ /* 0x000fc60000011612 */
[----:B------:R-:W1:Y:S04]  /*0060*/  SHFL.IDX PT, R2, R0, RZ, 0x1f ;  /* 0x00001fff00027589 */ /* 0x000e6800000e0000 */
[----:B------:R2:W3:Y:S01]  /*0070*/  SHFL.IDX PT, R5, R3, RZ, 0x1f ;  /* 0x00001fff03057589 */ /* 0x0004e200000e0000 */
[----:B-1----:R-:W-:-:S13]  /*0080*/  ISETP.NE.OR P0, PT, R2, RZ, !P0 ;  /* 0x000000ff0200720c */ /* 0x002fda0004705670 */
[----:B0-23--:R-:W-:Y:S05]  /*0090*/  @P0 BRA `(.L_x_1) ;  /* 0x0000000000200947 */ /* 0x00dfea0003800000 */
[----:B------:R-:W-:Y:S02]  /*00a0*/  ULDC.64 UR4, c[0x0][0x198] ;  /* 0x0000660000047ab9 */ /* 0x000fe40000000a00 */
[----:B------:R-:W-:Y:S02]  /*00b0*/  UIADD3 UR6, UP0, UR4, 0xf0, URZ ;  /* 0x000000f004067890 */ /* 0x000fe4000ff1e03f */
[----:B------:R-:W-:Y:S02]  /*00c0*/  UIADD3 UR4, UP1, UR4, 0x1f0, URZ ;  /* 0x000001f004047890 */ /* 0x000fe4000ff3e03f */
[----:B------:R-:W-:Y:S02]  /*00d0*/  UIADD3.X UR7, URZ, UR5, URZ, UP0, !UPT ;  /* 0x000000053f077290 */ /* 0x000fe400087fe43f */
[----:B------:R-:W-:-:S07]  /*00e0*/  UIADD3.X UR5, URZ, UR5, URZ, UP1, !UPT ;  /* 0x000000053f057290 */ /* 0x000fce0008ffe43f */
[----:B------:R0:W-:Y:S02]  /*00f0*/  UTMACCTL.PF [UR6] ;  /* 0x00000000060079b9 */ /* 0x0001e40008040000 */
[----:B------:R0:W-:Y:S02]  /*0100*/  UTMACCTL.PF [UR4] ;  /* 0x00000000040079b9 */ /* 0x0001e40008040000 */
[----:B0-----:R-:W-:Y:S01]  /*0110*/  NOP ;  /* 0x0000000000007918 */ /* 0x001fe20000000000 */
.L_x_1:
[----:B------:R-:W-:Y:S05]  /*0120*/  BSYNC B0 ;  /* 0x0000000000007941 */ /* 0x000fea0003800000 */
.L_x_0:
[----:B------:R-:W0:Y:S02]  /*0130*/  SHFL.IDX PT, R3, R0, RZ, 0x1f ;  /* 0x00001fff00037589 */ /* 0x000e2400000e0000 */
[----:B0-----:R-:W-:-:S13]  /*0140*/  ISETP.NE.AND P0, PT, R3, RZ, PT ;  /* 0x000000ff0300720c */ /* 0x001fda0003f05270 */
[----:B------:R-:W-:Y:S05]  /*0150*/  @P0 BRA `(.L_x_2) ;  /* 0x0000000000580947 */ /* 0x000fea0003800000 */
[----:B------:R-:W0:Y:S01]  /*0160*/  S2UR UR8, SR_CgaCtaId ;  /* 0x00000000000879c3 */ /* 0x000e220000008800 */
[----:B------:R-:W-:Y:S01]  /*0170*/  UMOV UR4, 0x400 ;  /* 0x0000040000047882 */ /* 0x000fe20000000000 */
[----:B------:R-:W-:Y:S01]  /*0180*/  UMOV UR5, 0x1 ;  /* 0x0000000100057882 */ /* 0x000fe20000000000 */
[----:B------:R-:W-:Y:S01]  /*0190*/  UMOV UR6, 0x4 ;  /* 0x0000000400067882 */ /* 0x000fe20000000000 */
[----:B------:R-:W-:Y:S01]  /*01a0*/  ELECT P0, URZ, PT ;  /* 0x00000000003f782f */ /* 0x000fe20003800000 */
[----:B------:R-:W-:-:S04]  /*01b0*/  UIADD3 UR6, -UR6, 0x100000, URZ ;  /* 0x0010000006067890 */ /* 0x000fc8000fffe13f */
[----:B------:R-:W-:Y:S02]  /*01c0*/  USHF.L.U32 UR7, UR6, 0xb, URZ ;  /* 0x0000000b06077899 */ /* 0x000fe4000800063f */
[----:B------:R-:W-:Y:S02]  /*01d0*/  USHF.L.U32 UR6, UR6, 0x1, URZ ;  /* 0x0000000106067899 */ /* 0x000fe4000800063f */
[----:B0-----:R-:W-:Y:S02]  /*01e0*/  ULEA UR8, UR8, UR4, 0x18 ;  /* 0x0000000408087291 */ /* 0x001fe4000f8ec03f */
[----:B------:R-:W-:-:S04]  /*01f0*/  UIADD3 UR4, -UR5, 0x100000, URZ ;  /* 0x0010000005047890 */ /* 0x000fc8000fffe13f */
[----:B------:R-:W-:Y:S02]  /*0200*/  USHF.L.U32 UR5, UR4, 0xb, URZ ;  /* 0x0000000b04057899 */ /* 0x000fe4000800063f */
[----:B------:R-:W-:Y:S01]  /*0210*/  USHF.L.U32 UR4, UR4, 0x1, URZ ;  /* 0x0000000104047899 */ /* 0x000fe2000800063f */
[----:B------:R-:W0:Y:S11]  /*0220*/  FENCE.VIEW.ASYNC.S ;  /* 0x00000000000073c6 */ /* 0x000e360000000000 */
[----:B0-----:R0:W1:Y:S01]  /*0230*/  SYNCS.EXCH.64 URZ, [UR8], UR4 ;  /* 0x00000004083f75b2 */ /* 0x0010620008000100 */
[----:B------:R0:W2:Y:S01]  /*0240*/  SYNCS.EXCH.64 URZ, [UR8+0x20], UR6 ;  /* 0x00002006083f75b2 */ /* 0x0000a20008000100 */
[----:B------:R0:W3:Y:S01]  /*0250*/  SYNCS.EXCH.64 URZ, [UR8+0x8], UR4 ;  /* 0x00000804083f75b2 */ /* 0x0000e20008000100 */
[----:B------:R0:W4:Y:S01]  /*0260*/  SYNCS.EXCH.64 URZ, [UR8+0x28], UR6 ;  /* 0x00002806083f75b2 */ /* 0x0001220008000100 */
[----:B------:R0:W0:Y:S01]  /*0270*/  SYNCS.EXCH.64 URZ, [UR8+0x10], UR4 ;  /* 0x00001004083f75b2 */ /* 0x0000220008000100 */
[----:B------:R0:W0:Y:S01]  /*0280*/  SYNCS.EXCH.64 URZ, [UR8+0x30], UR6 ;  /* 0x00003006083f75b2 */ /* 0x0000220008000100 */
[----:B------:R0:W0:Y:S01]  /*0290*/  SYNCS.EXCH.64 URZ, [UR8+0x18], UR4 ;  /* 0x00001804083f75b2 */ /* 0x0000220008000100 */
[----:B------:R0:W0:Y:S01]  /*02a0*/  SYNCS.EXCH.64 URZ, [UR8+0x38], UR6 ;  /* 0x00003806083f75b2 */ /* 0x0000220008000100 */
[----:B------:R-:W-:Y:S01]  /*02b0*/  NOP ;  /* 0x0000000000007918 */ /* 0x000fe20000000000 */
.L_x_2:
[----:B------:R-:W-:Y:S01]  /*02c0*/  SHF.R.S32.HI R7, RZ, 0x1f, R18 ;  /* 0x0000001fff077819 */ /* 0x000fe20000011412 */
[----:B------:R-:W5:Y:S01]  /*02d0*/  SHFL.IDX PT, R0, R0, RZ, 0x1f ;  /* 0x00001fff00007589 */ /* 0x000f6200000e0000 */
[----:B0-----:R-:W0:Y:S01]  /*02e0*/  S2UR UR8, SR_CTAID.X ;  /* 0x00000000000879c3 */ /* 0x001e220000002500 */
[----:B------:R-:W-:Y:S02]  /*02f0*/  ELECT P0, URZ, PT ;  /* 0x00000000003f782f */ /* 0x000fe40003800000 */
[----:B------:R-:W-:Y:S01]  /*0300*/  LEA.HI R7, R7, R18, RZ, 0x7 ;  /* 0x0000001207077211 */ /* 0x000fe200078f38ff */
[----:B------:R-:W1:Y:S01]  /*0310*/  S2R R4, SR_CTAID.Y ;  /* 0x0000000000047919 */ /* 0x000e620000002600 */
[----:B------:R-:W-:Y:S01]  /*0320*/  SHF.R.S32.HI R8, RZ, 0x1f, R3 ;  /* 0x0000001fff087819 */ /* 0x000fe20000011403 */
[----:B------:R-:W-:Y:S01]  /*0330*/  ULDC UR4, c[0x0][0x150] ;  /* 0x0000540000047ab9 */ /* 0x000fe20000000800 */
[----:B------:R-:W-:Y:S01]  /*0340*/  LOP3.LUT R7, R7, 0xffffff80, RZ, 0xc0, !PT ;  /* 0xffffff8007077812 */ /* 0x000fe200078ec0ff */
[----:B------:R-:W-:Y:S01]  /*0350*/  NOP ;  /* 0x0000000000007918 */ /* 0x000fe20000000000 */
[----:B------:R-:W-:Y:S01]  /*0360*/  LEA.HI R8, R8, R3, RZ, 0x2 ;  /* 0x0000000308087211 */ /* 0x000fe200078f10ff */
[----:B------:R-:W2:Y:S01]  /*0370*/  LDC R10, c[0x0][0x144] ;  /* 0x00005100ff0a7b82 */ /* 0x000ea20000000800 */
[----:B------:R-:W-:Y:S01]  /*0380*/  NOP ;  /* 0x0000000000007918 */ /* 0x000fe20000000000 */
[----:B------:R-:W-:Y:S01]  /*0390*/  IMAD.IADD R6, R18, 0x1, -R7 ;  /* 0x0000000112067824 */ /* 0x000fe200078e0a07 */
[----:B------:R-:W-:Y:S01]  /*03a0*/  LOP3.LUT R8, R8, 0x3ffffffc, RZ, 0xc0, !PT ;  /* 0x3ffffffc08087812 */ /* 0x000fe200078ec0ff */
[----:B------:R-:W-:Y:S01]  /*03b0*/  IMAD.MOV.U32 R22, RZ, RZ, 0x1 ;  /* 0x00000001ff167424 */ /* 0x000fe200078e00ff */
[----:B------:R-:W-:-:S02]  /*03c0*/  ISETP.NE.AND P3, PT, R5, RZ, PT ;  /* 0x000000ff0500720c */ /* 0x000fc40003f65270 */
[----:B------:R-:W-:Y:S01]  /*03d0*/  SHF.R.S32.HI R7, RZ, 0x1f, R6 ;  /* 0x0000001fff077819 */ /* 0x000fe20000011406 */
[----:B------:R-:W-:Y:S01]  /*03e0*/  IMAD.IADD R8, R3, 0x1, -R8 ;  /* 0x0000000103087824 */ /* 0x000fe200078e0a08 */
[----:B------:R-:W3:Y:S02]  /*03f0*/  LDC R13, c[0x0][0x140] ;  /* 0x00005000ff0d7b82 */ /* 0x000ee40000000800 */
[----:B------:R-:W-:Y:S02]  /*0400*/  LEA.HI R7, R7, R6, RZ, 0x3 ;  /* 0x0000000607077211 */ /* 0x000fe400078f18ff */
[----:B-----5:R-:W-:Y:S02]  /*0410*/  ISETP.NE.OR P0, PT, R0, RZ, !P0 ;  /* 0x000000ff0000720c */ /* 0x020fe40004705670 */
[--C-:B------:R-:W-:Y:S02]  /*0420*/  SHF.R.S32.HI R0, RZ, 0x3, R7.reuse ;  /* 0x00000003ff007819 */ /* 0x100fe40000011407 */
[----:B------:R-:W-:-:S02]  /*0430*/  SHF.R.S32.HI R7, RZ, 0x1f, R7 ;  /* 0x0000001fff077819 */ /* 0x000fc40000011407 */
[----:B0-----:R-:W-:Y:S02]  /*0440*/  I2FP.F32.U32 R9, UR8 ;  /* 0x0000000800097c45 */ /* 0x001fe40008201000 */
[----:B------:R-:W-:-:S03]  /*0450*/  LEA.HI R7, R7, R0, RZ, 0x2 ;  /* 0x0000000007077211 */ /* 0x000fc600078f10ff */
[----:B------:R-:W-:Y:S01]  /*0460*/  FMUL R9, R9, UR4 ;  /* 0x0000000409097c20 */ /* 0x000fe20008400000 */
[----:B------:R-:W-:Y:S01]  /*0470*/  LOP3.LUT R7, R7, 0xfffffffc, RZ, 0xc0, !PT ;  /* 0xfffffffc07077812 */ /* 0x000fe200078ec0ff */
[----:B------:R-:W-:Y:S01]  /*0480*/  VOTEU.ALL UP0, P0 ;  /* 0x00000000003f7886 */ /* 0x000fe20000000000 */
[----:B-1----:R-:W-:Y:S01]  /*0490*/  I2FP.F32.U32 R3, R4 ;  /* 0x0000000400037245 */ /* 0x002fe20000201000 */
[----:B------:R-:W-:Y:S01]  /*04a0*/  ULDC UR4, c[0x0][0x154] ;  /* 0x0000550000047ab9 */ /* 0x000fe20000000800 */
[----:B------:R-:W-:Y:S01]  /*04b0*/  VOTEU.ALL UP1, P0 ;  /* 0x00000000003f7886 */ /* 0x000fe20000020000 */
[----:B------:R-:W0:Y:S01]  /*04c0*/  F2I.U32.TRUNC.NTZ R9, R9 ;  /* 0x0000000900097305 */ /* 0x000e22000020f000 */
[----:B------:R-:W-:Y:S01]  /*04d0*/  IMAD.IADD R7, R0, 0x1, -R7 ;  /* 0x0000000100077824 */ /* 0x000fe200078e0a07 */
[----:B------:R-:W1:Y:S01]  /*04e0*/  @!UP0 S2UR UR7, SR_CgaCtaId ;  /* 0x00000000000789c3 */ /* 0x000e620000008800 */
[----:B------:R-:W-:Y:S01]  /*04f0*/  FMUL R12, R3, UR4 ;  /* 0x00000004030c7c20 */ /* 0x000fe20008400000 */
[----:B------:R-:W-:Y:S01]  /*0500*/  UMOV UR4, 0x20 ;  /* 0x0000002000047882 */ /* 0x000fe20000000000 */
[----:B------:R-:W-:Y:S01]  /*0510*/  IMAD R8, R8, 0x4, R7 ;  /* 0x0000000408087824 */ /* 0x000fe200078e0207 */
[----:B------:R-:W-:Y:S01]  /*0520*/  @!UP0 UMOV UR6, 0x400 ;  /* 0x0000040000068882 */ /* 0x000fe20000000000 */
[----:B------:R-:W-:-:S04]  /*0530*/  @!UP0 UIADD3 UR4, -UR4, 0x100000, URZ ;  /* 0x0010000004048890 */ /* 0x000fc8000fffe13f */
[----:B------:R-:W-:Y:S02]  /*0540*/  @!UP0 USHF.L.U32 UR5, UR4, 0xb, URZ ;  /* 0x0000000b04058899 */ /* 0x000fe4000800063f */
[----:B------:R-:W-:Y:S01]  /*0550*/  @!UP0 USHF.L.U32 UR4, UR4, 0x1, URZ ;  /* 0x0000000104048899 */ /* 0x000fe2000800063f */
[----:B---3--:R-:W-:Y:S01]  /*0560*/  ISETP.EQ.U32.AND P2, PT, R13, 0x1, PT ;  /* 0x000000010d00780c */ /* 0x008fe20003f42070 */
[----:B------:R-:W3:Y:S01]  /*0570*/  F2I.U32.TRUNC.NTZ R12, R12 ;  /* 0x0000000c000c7305 */ /* 0x000ee2000020f000 */
[C---:B------:R-:W-:Y:S01]  /*0580*/  LEA.HI R0, R8.reuse, R8, RZ, 0x1 ;  /* 0x0000000808007211 */ /* 0x040fe200078f08ff */
[----:B------:R-:W5:Y:S01]  /*0590*/  LDC R7, c[0x0][0x148] ;  /* 0x00005200ff077b82 */ /* 0x000f620000000800 */
[----:B------:R-:W-:Y:S02]  /*05a0*/  IMAD.SHL.U32 R23, R8, 0x4, RZ ;  /* 0x0000000408177824 */ /* 0x000fe400078e00ff */
[----:B------:R-:W-:Y:S01]  /*05b0*/  LOP3.LUT R11, R0, 0xfffffffe, RZ, 0xc0, !PT ;  /* 0xfffffffe000b7812 */ /* 0x000fe200078ec0ff */
[----:B0-----:R-:W-:Y:S01]  /*05c0*/  IMAD.MOV R15, RZ, RZ, -R9 ;  /* 0x000000ffff0f7224 */ /* 0x001fe200078e0a09 */
[----:B------:R-:W-:-:S02]  /*05d0*/  SHF.R.S32.HI R9, RZ, 0x1f, R2 ;  /* 0x0000001fff097819 */ /* 0x000fc40000011402 */
[----:B------:R-:W-:Y:S01]  /*05e0*/  LOP3.LUT R23, R8, 0xc, R23, 0x78, !PT ;  /* 0x0000000c08177812 */ /* 0x000fe200078e7817 */
[----:B--2---:R-:W-:Y:S01]  /*05f0*/  IMAD R3, R10, R15, UR8 ;  /* 0x000000080a037e24 */ /* 0x004fe2000f8e020f */
[----:B------:R-:W-:Y:S01]  /*0600*/  LEA.HI R9, R9, R2, RZ, 0x2 ;  /* 0x0000000209097211 */ /* 0x000fe200078f10ff */
[----:B------:R-:W-:-:S03]  /*0610*/  IMAD.IADD R0, R8, 0x1, -R11 ;  /* 0x0000000108007824 */ /* 0x000fc600078e0a0b */
[----:B------:R-:W-:Y:S01]  /*0620*/  LOP3.LUT R9, R9, 0xfffffffc, RZ, 0xc0, !PT ;  /* 0xfffffffc09097812 */ /* 0x000fe200078ec0ff */
[----:B---3--:R-:W-:Y:S01]  /*0630*/  IMAD.MOV R24, RZ, RZ, -R12 ;  /* 0x000000ffff187224 */ /* 0x008fe200078e0a0c */
[----:B------:R-:W-:Y:S01]  /*0640*/  ISETP.NE.AND P4, PT, R0, R3, PT ;  /* 0x000000030000720c */ /* 0x000fe20003f85270 */
[----:B-1----:R-:W-:Y:S02]  /*0650*/  @!UP0 ULEA UR6, UR7, UR6, 0x18 ;  /* 0x0000000607068291 */ /* 0x002fe4000f8ec03f */
[----:B------:R-:W-:Y:S01]  /*0660*/  IMAD.IADD R0, R2, 0x1, -R9 ;  /* 0x0000000102007824 */ /* 0x000fe200078e0a09 */
[----:B------:R-:W-:Y:S01]  /*0670*/  VOTEU.ALL UP0, P0 ;  /* 0x00000000003f7886 */ /* 0x000fe20000000000 */
[----:B------:R-:W-:Y:S01]  /*0680*/  LOP3.LUT P0, RZ, R6, 0x7, RZ, 0xc0, !PT ;  /* 0x0000000706ff7812 */ /* 0x000fe2000780c0ff */
[----:B------:R-:W-:Y:S02]  /*0690*/  VIADD R6, R5, 0xffffffff ;  /* 0xffffffff05067836 */ /* 0x000fe40000000000 */
[----:B------:R-:W-:Y:S01]  /*06a0*/  ISETP.NE.AND P1, PT, R0, 0x3, PT ;  /* 0x000000030000780c */ /* 0x000fe20003f25270 */
[----:B-----5:R-:W-:Y:S01]  /*06b0*/  IMAD R9, R7, R24, R4 ;  /* 0x0000001807097224 */ /* 0x020fe200078e0204 */
[----:B------:R-:W-:-:S02]  /*06c0*/  ISETP.LT.U32.AND P0, PT, R23, 0x2, !P0 ;  /* 0x000000021700780c */ /* 0x000fc40004701070 */
[----:B------:R-:W-:Y:S01]  /*06d0*/  ISETP.EQ.OR P1, PT, R0, RZ, !P1 ;  /* 0x000000ff0000720c */ /* 0x000fe20004f22670 */
[----:B------:R-:W0:Y:S02]  /*06e0*/  FENCE.VIEW.ASYNC.S ;  /* 0x00000000000073c6 */ /* 0x000e240000000000 */
[----:B0-----:R0:W1:Y:S01]  /*06f0*/  @!UP0 SYNCS.EXCH.64 URZ, [UR6+0x50], UR4 ;  /* 0x00005004063f85b2 */ /* 0x0010620008000100 */
[----:B------:R-:W-:Y:S02]  /*0700*/  @P4 LEA.HI R2, R23, R23, RZ, 0x1 ;  /* 0x0000001717024211 */ /* 0x000fe400078f08ff */
[----:B------:R-:W-:Y:S02]  /*0710*/  ISETP.EQ.AND P1, PT, R5, RZ, P1 ;  /* 0x000000ff0500720c */ /* 0x000fe40000f22270 */
[----:B------:R-:W-:Y:S02]  /*0720*/  @P4 SHF.R.S32.HI R2, RZ, 0x1, R2 ;  /* 0x00000001ff024819 */ /* 0x000fe40000011402 */
[----:B------:R-:W-:-:S02]  /*0730*/  ISETP.GE.U32.AND P6, PT, R6, 0x2, PT ;  /* 0x000000020600780c */ /* 0x000fc40003fc6070 */
[----:B------:R-:W-:Y:S02]  /*0740*/  @P4 ISETP.NE.AND P5, PT, R2, R9, PT ;  /* 0x000000090200420c */ /* 0x000fe40003fa5270 */
[----:B------:R-:W-:Y:S02]  /*0750*/  SEL R9, RZ, 0x1, !P0 ;  /* 0x00000001ff097807 */ /* 0x000fe40004000000 */
[----:B------:R-:W-:Y:S02]  /*0760*/  @P4 SEL R22, RZ, 0x1, P5 ;  /* 0x00000001ff164807 */ /* 0x000fe40002800000 */
[----:B------:R-:W-:Y:S01]  /*0770*/  SEL R19, RZ, 0x1, !P1 ;  /* 0x00000001ff137807 */ /* 0x000fe20004800000 */
[----:B------:R0:W2:Y:S01]  /*0780*/  @!UP1 SYNCS.EXCH.64 URZ, [UR6+0x58], UR4 ;  /* 0x00005804063f95b2 */ /* 0x0000a20008000100 */
[----:B------:R-:W-:Y:S01]  /*0790*/  LOP3.LUT R22, R22, R9, RZ, 0xc0, !PT ;  /* 0x0000000916167212 */ /* 0x000fe200078ec0ff */
[----:B------:R-:W-:Y:S01]  /*07a0*/  NOP ;  /* 0x0000000000007918 */ /* 0x000fe20000000000 */
[----:B------:R-:W-:Y:S01]  /*07b0*/  SEL R19, R19, 0x2, P6 ;  /* 0x0000000213137807 */ /* 0x000fe20003000000 */
[----:B------:R-:W-:Y:S06]  /*07c0*/  @!P2 BRA `(.L_x_3) ;  /* 0x000000000008a947 */ /* 0x000fec0003800000 */
[----:B-12-4-:R-:W-:Y:S01]  /*07d0*/  UCGABAR_ARV ;  /* 0x00000000000079c7 */ /* 0x016fe20008000000 */
[----:B------:R-:W-:Y:S05]  /*07e0*/  BRA `(.L_x_4) ;  /* 0x0000000000047947 */ /* 0x000fea0003800000 */
.L_x_3:
[----:B-12-4-:R-:W-:Y:S01]  /*07f0*/  NOP ;  /* 0x0000000000007918 */ /* 0x016fe20000000000 */
.L_x_4:
[----:B------:R-:W1:Y:S01]  /*0800*/  LDC R2, c[0x0][0x65c] ;  /* 0x00019700ff027b82 */ /* 0x000e620000000800 */
[----:B------:R-:W-:Y:S02]  /*0810*/  IMAD.U32 R8, RZ, RZ, UR8 ;  /* 0x00000008ff087e24 */ /* 0x000fe4000f8e00ff */
[----:B------:R-:W-:Y:S01]  /*0820*/  IMAD.MOV.U32 R9, RZ, RZ, RZ ;  /* 0x000000ffff097224 */ /* 0x000fe200078e00ff */
[----:B-1----:R-:W-:-:S04]  /*0830*/  ISETP.NE.AND P1, PT, R2, 0x1, PT ;  /* 0x000000010200780c */ /* 0x002fc80003f25270 */
[----:B------:R-:W-:-:S09]  /*0840*/  P2R R5, PR, RZ, 0x2 ;  /* 0x00000002ff057803 */ /* 0x000fd20000000000 */
[----:B------:R-:W1:Y:S01]  /*0850*/  @P1 LDC R17, c[0x0][0x10] ;  /* 0x00000400ff111b82 */ /* 0x000e620000000800 */
[----:B------:R-:W-:Y:S02]  /*0860*/  @P1 IMAD.MOV.U32 R5, RZ, RZ, RZ ;  /* 0x000000ffff051224 */ /* 0x000fe400078e00ff */
[----:B------:R-:W-:-:S05]  /*0870*/  @P1 IMAD.MOV.U32 R13, RZ, RZ, RZ ;  /* 0x000000ffff0d1224 */ /* 0x000fca00078e00ff */
[----:B------:R-:W2:Y:S01]  /*0880*/  @!P1 LDC R11, c[0x0][0xc] ;  /* 0x00000300ff0b9b82 */ /* 0x000ea20000000800 */
[----:B-1----:R-:W-:-:S04]  /*0890*/  @P1 IMAD.WIDE.U32 R16, R17, UR8, R4 ;  /* 0x0000000811101c25 */ /* 0x002fc8000f8e0004 */
[----:B------:R-:W-:Y:S02]  /*08a0*/  @P1 IMAD.IADD R17, R17, 0x1, R13 ;  /* 0x0000000111111824 */ /* 0x000fe400078e020d */
[----:B--2---:R-:W-:-:S04]  /*08b0*/  @!P1 IMAD.WIDE.U32 R8, R4, R11, R8 ;  /* 0x0000000b04089225 */ /* 0x004fc800078e0008 */
[----:B------:R-:W-:Y:S02]  /*08c0*/  @!P1 IMAD.MOV.U32 R16, RZ, RZ, R8 ;  /* 0x000000ffff109224 */ /* 0x000fe400078e0008 */
[----:B------:R-:W-:Y:S01]  /*08d0*/  @!P1 IMAD.MOV.U32 R17, RZ, RZ, R9 ;  /* 0x000000ffff119224 */ /* 0x000fe200078e0009 */
[----:B------:R-:W-:Y:S06]  /*08e0*/  @!P2 BRA `(.L_x_5) ;  /* 0x00000000000ca947 */ /* 0x000fec0003800000 */
[----:B------:R-:W-:Y:S01]  /*08f0*/  UCGABAR_WAIT ;  /* 0x0000000000007dc7 */ /* 0x000fe20008000000 */
[----:B------:R-:W-:Y:S01]  /*0900*/  CCTL.IVALL ;  /* 0x00000000ff00798f */ /* 0x000fe20002000000 */
[----:B------:R-:W-:Y:S05]  /*0910*/  BRA `(.L_x_6) ;  /* 0x0000000000047947 */ /* 0x000fea0003800000 */
.L_x_5:
[----:B------:R-:W-:Y:S06]  /*0920*/  BAR.SYNC.DEFER_BLOCKING 0x0 ;  /* 0x0000000000007b1d */ /* 0x000fec0000010000 */
.L_x_6:
[----:B------:R-:W-:Y:S05]  /*0930*/  @!P3 BRA `(.L_x_7) ;  /* 0x0000005c0010b947 */ /* 0x000fea0003800000 */
[----:B------:R-:W-:-:S13]  /*0940*/  ISETP.GT.U32.AND P0, PT, R6, 0x1, PT ;  /* 0x000000010600780c */ /* 0x000fda0003f04070 */
[----:B0-----:R-:W-:Y:S05]  /*0950*/  @P0 EXIT ;  /* 0x000000000000094d */ /* 0x001fea0003800000 */
[----:B------:R-:W-:Y:S01]  /*0960*/  ULDC.64 UR4, c[0x0][0x650] ;  /* 0x0001940000047ab9 */ /* 0x000fe20000000a00 */
[----:B------:R-:W-:Y:S01]  /*0970*/  PRMT R0, RZ, 0x7610, R0 ;  /* 0x00007610ff007816 */ /* 0x000fe20000000000 */
[----:B------:R-:W-:Y:S01]  /*0980*/  IMAD.MOV.U32 R92, RZ, RZ, -0x1 ;  /* 0xffffffffff5c7424 */ /* 0x000fe200078e00ff */
[----:B------:R-:W-:Y:S01]  /*0990*/  ISETP.GE.U32.AND P0, PT, R16, UR4, PT ;  /* 0x0000000410007c0c */ /* 0x000fe2000bf06070 */
[----:B------:R-:W-:Y:S02]  /*09a0*/  IMAD.MOV.U32 R93, RZ, RZ, -0x1 ;  /* 0xffffffffff5d7424 */ /* 0x000fe400078e00ff */
[----:B------:R-:W-:Y:S01]  /*09b0*/  IMAD.MOV.U32 R91, RZ, RZ, -0x1 ;  /* 0xffffffffff5b7424 */ /* 0x000fe200078e00ff */
[----:B------:R-:W-:-:S13]  /*09c0*/  ISETP.GE.U32.AND.EX P0, PT, R17, UR5, PT, P0 ;  /* 0x0000000511007c0c */ /* 0x000fda000bf06100 */
[----:B------:R-:W-:Y:S05]  /*09d0*/  @P0 BRA `(.L_x_8) ;  /* 0x0000000400280947 */ /* 0x000fea0003800000 */
[----:B------:R-:W0:Y:S01]  /*09e0*/  LDC.64 R20, c[0x0][0x628] ;  /* 0x00018a00ff147b82 */ /* 0x000e220000000a00 */
[----:B------:R-:W-:Y:S02]  /*09f0*/  IMAD.MOV.U32 R8, RZ, RZ, R16 ;  /* 0x000000ffff087224 */ /* 0x000fe400078e0010 */
[----:B------:R-:W-:-:S05]  /*0a00*/  IMAD.MOV.U32 R9, RZ, RZ, R17 ;  /* 0x000000ffff097224 */ /* 0x000fca00078e0011 */
[----:B------:R-:W1:Y:S08]  /*0a10*/  LDC R0, c[0x0][0x630] ;  /* 0x00018c00ff007b82 */ /* 0x000e700000000800 */
[----:B------:R-:W2:Y:S01]  /*0a20*/  LDC.64 R26, c[0x0][0x620] ;  /* 0x00018800ff1a7b82 */ /* 0x000ea20000000a00 */
[----:B0-----:R-:W-:-:S04]  /*0a30*/  ISETP.NE.U32.AND P0, PT, R20, RZ, PT ;  /* 0x000000ff1400720c */ /* 0x001fc80003f05070 */
[----:B------:R-:W-:-:S13]  /*0a40*/  ISETP.NE.AND.EX P0, PT, R21, RZ, PT, P0 ;  /* 0x000000ff1500720c */ /* 0x000fda0003f05300 */
[----:B-12---:R-:W-:Y:S05]  /*0a50*/  @!P0 BRA `(.L_x_9) ;  /* 0x0000000000288947 */ /* 0x006fea0003800000 */
[----:B------:R-:W0:Y:S02]  /*0a60*/  LDC R13, c[0x0][0x634] ;  /* 0x00018d00ff0d7b82 */ /* 0x000e240000000800 */
[----:B0-----:R-:W-:-:S05]  /*0a70*/  IADD3 R13, P0, R16, R13, RZ ;  /* 0x0000000d100d7210 */ /* 0x001fca0007f1e0ff */
[----:B------:R-:W-:-:S04]  /*0a80*/  IMAD.X R15, RZ, RZ, R17, P0 ;  /* 0x000000ffff0f7224 */ /* 0x000fc800000e0611 */
[----:B------:R-:W-:-:S04]  /*0a90*/  IMAD.WIDE.U32 R8, R15, R20, RZ ;  /* 0x000000140f087225 */ /* 0x000fc800078e00ff */
[----:B------:R-:W-:-:S04]  /*0aa0*/  IMAD.WIDE.U32 R10, P0, R13, R21, R8 ;  /* 0x000000150d0a7225 */ /* 0x000fc80007800008 */
[----:B------:R-:W-:-:S04]  /*0ab0*/  IMAD.WIDE.U32 R8, R13, R20, RZ ;  /* 0x000000140d087225 */ /* 0x000fc800078e00ff */
[----:B------:R-:W-:Y:S01]  /*0ac0*/  IMAD.X R13, RZ, RZ, RZ, P0 ;  /* 0x000000ffff0d7224 */ /* 0x000fe200000e06ff */
[----:B------:R-:W-:Y:S01]  /*0ad0*/  IADD3 RZ, P0, R9, R10, RZ ;  /* 0x0000000a09ff7210 */ /* 0x000fe20007f1e0ff */
[----:B------:R-:W-:-:S04]  /*0ae0*/  IMAD.MOV.U32 R12, RZ, RZ, R11 ;  /* 0x000000ffff0c7224 */ /* 0x000fc800078e000b */
[----:B------:R-:W-:-:S08]  /*0af0*/  IMAD.WIDE.U32.X R8, R15, R21, R12, P0 ;  /* 0x000000150f087225 */ /* 0x000fd000000e040c */
.L_x_9:
[----:B------:R-:W0:Y:S01]  /*0b00*/  LDC.64 R20, c[0x0][0x640] ;  /* 0x00019000ff147b82 */ /* 0x000e220000000a00 */
[--C-:B------:R-:W-:Y:S01]  /*0b10*/  SHF.R.U64 R91, R8, R0, R9.reuse ;  /* 0x00000000085b7219 */ /* 0x100fe20000001209 */
[----:B------:R-:W-:Y:S01]  /*0b20*/  IMAD R28, R7, R24, R4 ;  /* 0x00000018071c7224 */ /* 0x000fe200078e0204 */
[----:B------:R-:W-:Y:S01]  /*0b30*/  SHF.R.U32.HI R0, RZ, R0, R9 ;  /* 0x00000000ff007219 */ /* 0x000fe20000011609 */
[----:B------:R-:W-:Y:S01]  /*0b40*/  IMAD.MOV.U32 R25, RZ, RZ, 0x1 ;  /* 0x00000001ff197424 */ /* 0x000fe200078e00ff */
[----:B------:R-:W-:-:S03]  /*0b50*/  IADD3 R5, P0, RZ, -R91, RZ ;  /* 0x8000005bff057210 */ /* 0x000fc60007f1e0ff */
[----:B------:R-:W1:Y:S02]  /*0b60*/  LDC R6, c[0x0][0x618] ;  /* 0x00018600ff067b82 */ /* 0x000e640000000800 */
[----:B------:R-:W-:-:S04]  /*0b70*/  IMAD.X R9, RZ, RZ, ~R0, P0 ;  /* 0x000000ffff097224 */ /* 0x000fc800000e0e00 */
[-C--:B------:R-:W-:Y:S02]  /*0b80*/  IMAD R0, R9, R26.reuse, RZ ;  /* 0x0000001a09007224 */ /* 0x080fe400078e02ff */
[----:B------:R-:W2:Y:S01]  /*0b90*/  LDC R11, c[0x0][0x608] ;  /* 0x00018200ff0b7b82 */ /* 0x000ea20000000800 */
[----:B------:R-:W-:-:S04]  /*0ba0*/  IMAD.WIDE.U32 R8, R5, R26, R16 ;  /* 0x0000001a05087225 */ /* 0x000fc800078e0010 */
[----:B------:R-:W-:-:S03]  /*0bb0*/  IMAD R5, R5, R27, R0 ;  /* 0x0000001b05057224 */ /* 0x000fc600078e0200 */
[----:B------:R-:W3:Y:S01]  /*0bc0*/  LDC R12, c[0x0][0x658] ;  /* 0x00019600ff0c7b82 */ /* 0x000ee20000000800 */
[----:B0-----:R-:W-:Y:S01]  /*0bd0*/  ISETP.NE.U32.AND P0, PT, R20, RZ, PT ;  /* 0x000000ff1400720c */ /* 0x001fe20003f05070 */
[----:B------:R-:W-:Y:S02]  /*0be0*/  IMAD.IADD R5, R9, 0x1, R5 ;  /* 0x0000000109057824 */ /* 0x000fe400078e0205 */
[----:B------:R-:W-:Y:S01]  /*0bf0*/  IMAD.MOV.U32 R9, RZ, RZ, -0x1 ;  /* 0xffffffffff097424 */ /* 0x000fe200078e00ff */
[----:B------:R-:W-:-:S03]  /*0c00*/  ISETP.NE.AND.EX P0, PT, R21, RZ, PT, P0 ;  /* 0x000000ff1500720c */ /* 0x000fc60003f05300 */
[----:B------:R-:W0:Y:S01]  /*0c10*/  LDC R15, c[0x0][0x600] ;  /* 0x00018000ff0f7b82 */ /* 0x000e220000000800 */
[-CC-:B-1----:R-:W-:Y:S02]  /*0c20*/  SHF.R.U64 R13, R8, R6.reuse, R5.reuse ;  /* 0x00000006080d7219 */ /* 0x182fe40000001205 */
[----:B------:R-:W-:-:S05]  /*0c30*/  SHF.R.U32.HI R0, RZ, R6, R5 ;  /* 0x00000006ff007219 */ /* 0x000fca0000011605 */
[----:B------:R-:W1:Y:S01]  /*0c40*/  LDC R14, c[0x0][0x648] ;  /* 0x00019200ff0e7b82 */ /* 0x000e620000000800 */
[-CC-:B--2---:R-:W-:Y:S02]  /*0c50*/  SHF.R.U64 R29, R13, R11.reuse, R0.reuse ;  /* 0x0000000b0d1d7219 */ /* 0x184fe40000001200 */
[----:B------:R-:W-:-:S05]  /*0c60*/  SHF.R.U32.HI R5, RZ, R11, R0 ;  /* 0x0000000bff057219 */ /* 0x000fca0000011600 */
[----:B------:R-:W2:Y:S01]  /*0c70*/  LDC R26, c[0x0][0x638] ;  /* 0x00018e00ff1a7b82 */ /* 0x000ea20000000800 */
[-CC-:B---3--:R-:W-:Y:S02]  /*0c80*/  SHF.R.U64 R24, R29, R12.reuse, R5.reuse ;  /* 0x0000000c1d187219 */ /* 0x188fe40000001205 */
[-C--:B------:R-:W-:Y:S02]  /*0c90*/  SHF.L.U32 R0, R9, R12.reuse, RZ ;  /* 0x0000000c09007219 */ /* 0x080fe400000006ff */
[----:B------:R-:W-:Y:S01]  /*0ca0*/  SHF.R.U32.HI R5, RZ, R12, R5 ;  /* 0x0000000cff057219 */ /* 0x000fe20000011605 */
[----:B------:R-:W-:Y:S01]  /*0cb0*/  IMAD.MOV.U32 R4, RZ, RZ, R24 ;  /* 0x000000ffff047224 */ /* 0x000fe200078e0018 */
[----:B------:R-:W-:Y:S01]  /*0cc0*/  LOP3.LUT R10, RZ, R0, RZ, 0x33, !PT ;  /* 0x00000000ff0a7212 */ /* 0x000fe200078e33ff */
[----:B------:R-:W3:Y:S01]  /*0cd0*/  LDC R27, c[0x0][0x610] ;  /* 0x00018400ff1b7b82 */ /* 0x000ee20000000800 */
[----:B------:R-:W-:Y:S05]  /*0ce0*/  @!P0 BRA `(.L_x_10) ;  /* 0x0000000000288947 */ /* 0x000fea0003800000 */
[----:B------:R-:W4:Y:S02]  /*0cf0*/  LDC R9, c[0x0][0x64c] ;  /* 0x00019300ff097b82 */ /* 0x000f240000000800 */
[----:B----4-:R-:W-:-:S05]  /*0d00*/  IADD3 R9, P0, R24, R9, RZ ;  /* 0x0000000918097210 */ /* 0x010fca0007f1e0ff */
        /* <DEDUP_REMOVED lines=8> */
.L_x_10:
[----:B-1----:R-:W-:Y:S01]  /*0d90*/  SHF.R.U64 R4, R4, R14, R5 ;  /* 0x0000000e04047219 */ /* 0x002fe20000001205 */
[----:B0-----:R-:W-:Y:S01]  /*0da0*/  VIADD R6, R15, 0xffffffff ;  /* 0xffffffff0f067836 */ /* 0x001fe20000000000 */
[----:B------:R-:W-:Y:S02]  /*0db0*/  SHF.L.U32 R0, R25, R12, RZ ;  /* 0x0000000c19007219 */ /* 0x000fe400000006ff */
[----:B------:R-:W-:Y:S01]  /*0dc0*/  LOP3.LUT R5, R29, R10, RZ, 0xc0, !PT ;  /* 0x0000000a1d057212 */ /* 0x000fe200078ec0ff */
[----:B------:R-:W-:Y:S01]  /*0dd0*/  IMAD.MOV R7, RZ, RZ, -R4 ;  /* 0x000000ffff077224 */ /* 0x000fe200078e0a04 */
[----:B------:R-:W-:Y:S02]  /*0de0*/  SEL R3, R3, R28, !P1 ;  /* 0x0000001c03037207 */ /* 0x000fe40004800000 */
[----:B------:R-:W-:Y:S01]  /*0df0*/  LOP3.LUT R6, R13, R6, RZ, 0xc0, !PT ;  /* 0x000000060d067212 */ /* 0x000fe200078ec0ff */
[----:B------:R-:W-:Y:S02]  /*0e00*/  IMAD R4, R0, R4, R5 ;  /* 0x0000000400047224 */ /* 0x000fe400078e0205 */
[----:B--2---:R-:W-:-:S02]  /*0e10*/  IMAD R0, R7, R26, R24 ;  /* 0x0000001a07007224 */ /* 0x004fc400078e0218 */
[----:B---3--:R-:W-:Y:S02]  /*0e20*/  IMAD R3, R4, R27, R3 ;  /* 0x0000001b04037224 */ /* 0x008fe400078e0203 */
[----:B------:R-:W-:Y:S02]  /*0e30*/  IMAD R92, R0, R15, R6 ;  /* 0x0000000f005c7224 */ /* 0x000fe400078e0206 */
[----:B------:R-:W-:-:S03]  /*0e40*/  IMAD.MOV.U32 R4, RZ, RZ, 0x1 ;  /* 0x00000001ff047424 */ /* 0x000fc600078e00ff */
[----:B------:R-:W-:Y:S02]  /*0e50*/  SEL R93, R92, R3, !P1 ;  /* 0x000000035c5d7207 */ /* 0x000fe40004800000 */
[----:B------:R-:W-:Y:S02]  /*0e60*/  PRMT R0, R4, 0x7610, R0 ;  /* 0x0000761004007816 */ /* 0x000fe40000000000 */
[----:B------:R-:W-:-:S07]  /*0e70*/  SEL R92, R3, R92, !P1 ;  /* 0x0000005c035c7207 */ /* 0x000fce0004800000 */
.L_x_8:
[----:B------:R-:W-:-:S08]  /*0e80*/  NOP ;  /* 0x0000000000007918 */ /* 0x000fd00000000000 */
[----:B------:R-:W0:Y:S02]  /*0e90*/  USETMAXREG.TRY_ALLOC.CTAPOOL UP0, 0xe8 ;  /* 0x000000e8000079c8 */ /* 0x000e240008000600 */
[----:B0-----:R-:W-:-:S13]  /*0ea0*/  PLOP3.LUT P0, PT, PT, PT, UP0, 0x80, 0x0 ;  /* 0x000000000000781c */ /* 0x001fda0003f0f008 */
[----:B------:R-:W-:Y:S05]  /*0eb0*/  @!P0 BRA `(.L_x_8) ;  /* 0xfffffffc00f08947 */ /* 0x000fea000383ffff */
[----:B------:R-:W-:Y:S01]  /*0ec0*/  ULDC.64 UR4, c[0x0][0x598] ;  /* 0x0001660000047ab9 */ /* 0x000fe20000000a00 */
[----:B------:R-:W-:Y:S01]  /*0ed0*/  ULDC.64 UR36, c[0x0][0x208] ;  /* 0x0000820000247ab9 */ /* 0x000fe20000000a00 */
[----:B------:R-:W-:-:S04]  /*0ee0*/  ISETP.NE.U32.AND P0, PT, RZ, UR4, PT ;  /* 0x00000004ff007c0c */ /* 0x000fc8000bf05070 */
[----:B------:R-:W-:-:S13]  /*0ef0*/  ISETP.NE.AND.EX P0, PT, RZ, UR5, PT, P0 ;  /* 0x00000005ff007c0c */ /* 0x000fda000bf05300 */
[----:B------:R-:W-:Y:S05]  /*0f00*/  @!P0 BRA `(.L_x_11) ;  /* 0x00000000001c8947 */ /* 0x000fea0003800000 */
[----:B------:R-:W0:Y:S02]  /*0f10*/  LDC.64 R4, c[0x0][0x598] ;  /* 0x00016600ff047b82 */ /* 0x000e240000000a00 */
[----:B0-----:R-:W2:Y:S02]  /*0f20*/  LDG.E.64 R4, desc[UR36][R4.64] ;  /* 0x0000002404047981 */ /* 0x001ea4000c1e1b00 */
[----:B--2---:R-:W-:-:S04]  /*0f30*/  ISETP.NE.U32.AND P0, PT, R4, RZ, PT ;  /* 0x000000ff0400720c */ /* 0x004fc80003f05070 */
[----:B------:R-:W-:-:S13]  /*0f40*/  ISETP.NE.AND.EX P0, PT, R5, RZ, PT, P0 ;  /* 0x000000ff0500720c */ /* 0x000fda0003f05300 */
[----:B------:R-:W-:Y:S05]  /*0f50*/  @!P0 BRA `(.L_x_11) ;  /* 0x0000000000088947 */ /* 0x000fea0003800000 */
[----:B------:R0:W5:Y:S01]  /*0f60*/  LD.E R88, desc[UR36][R4.64] ;  /* 0x0000002404587980 */ /* 0x000162000c101900 */
[----:B------:R-:W-:Y:S05]  /*0f70*/  BRA `(.L_x_12) ;  /* 0x0000000000247947 */ /* 0x000fea0003800000 */
.L_x_11:
[----:B------:R-:W-:Y:S02]  /*0f80*/  ULDC.64 UR4, c[0x0][0x588] ;  /* 0x0001620000047ab9 */ /* 0x000fe40000000a00 */
[----:B------:R-:W-:-:S04]  /*0f90*/  ISETP.NE.U32.AND P0, PT, RZ, UR4, PT ;  /* 0x00000004ff007c0c */ /* 0x000fc8000bf05070 */
[----:B------:R-:W-:-:S13]  /*0fa0*/  ISETP.NE.AND.EX P0, PT, RZ, UR5, PT, P0 ;  /* 0x00000005ff007c0c */ /* 0x000fda000bf05300 */
[----:B------:R-:W-:Y:S05]  /*0fb0*/  @!P0 BRA `(.L_x_13) ;  /* 0x00000000000c8947 */ /* 0x000fea0003800000 */
[----:B------:R-:W0:Y:S02]  /*0fc0*/  LDC.64 R88, c[0x0][0x588] ;  /* 0x00016200ff587b82 */ /* 0x000e240000000a00 */
[----:B0-----:R1:W5:Y:S01]  /*0fd0*/  LDG.E R88, desc[UR36][R88.64] ;  /* 0x0000002458587981 */ /* 0x001362000c1e1900 */
[----:B------:R-:W-:Y:S05]  /*0fe0*/  BRA `(.L_x_12) ;  /* 0x0000000000087947 */ /* 0x000fea0003800000 */
.L_x_13:
[----:B------:R-:W-:Y:S02]  /*0ff0*/  ULDC UR4, c[0x0][0x580] ;  /* 0x0001600000047ab9 */ /* 0x000fe40000000800 */
[----:B------:R-:W-:-:S07]  /*1000*/  IMAD.U32 R88, RZ, RZ, UR4 ;  /* 0x00000004ff587e24 */ /* 0x000fce000f8e00ff */
.L_x_12:
[----:B------:R-:W-:Y:S02]  /*1010*/  ULDC.64 UR4, c[0x0][0x5a0] ;  /* 0x0001680000047ab9 */ /* 0x000fe40000000a00 */
[----:B------:R-:W-:-:S04]  /*1020*/  ISETP.NE.U32.AND P0, PT, RZ, UR4, PT ;  /* 0x00000004ff007c0c */ /* 0x000fc8000bf05070 */
[----:B------:R-:W-:-:S13]  /*1030*/  ISETP.NE.AND.EX P0, PT, RZ, UR5, PT, P0 ;  /* 0x00000005ff007c0c */ /* 0x000fda000bf05300 */
[----:B------:R-:W-:Y:S05]  /*1040*/  @!P0 BRA `(.L_x_14) ;  /* 0x00000000001c8947 */ /* 0x000fea0003800000 */
[----:B0-----:R-:W0:Y:S02]  /*1050*/  LDC.64 R4, c[0x0][0x5a0] ;  /* 0x00016800ff047b82 */ /* 0x001e240000000a00 */
[----:B0-----:R-:W2:Y:S02]  /*1060*/  LDG.E.64 R4, desc[UR36][R4.64] ;  /* 0x0000002404047981 */ /* 0x001ea4000c1e1b00 */
[----:B--2---:R-:W-:-:S04]  /*1070*/  ISETP.NE.U32.AND P0, PT, R4, RZ, PT ;  /* 0x000000ff0400720c */ /* 0x004fc80003f05070 */
[----:B------:R-:W-:-:S13]  /*1080*/  ISETP.NE.AND.EX P0, PT, R5, RZ, PT, P0 ;  /* 0x000000ff0500720c */ /* 0x000fda0003f05300 */
[----:B------:R-:W-:Y:S05]  /*1090*/  @!P0 BRA `(.L_x_14) ;  /* 0x0000000000088947 */ /* 0x000fea0003800000 */
[----:B-1----:R0:W5:Y:S01]  /*10a0*/  LD.E R89, desc[UR36][R4.64] ;  /* 0x0000002404597980 */ /* 0x002162000c101900 */
[----:B------:R-:W-:Y:S05]  /*10b0*/  BRA `(.L_x_15) ;  /* 0x0000000000247947 */ /* 0x000fea0003800000 */
.L_x_14:
[----:B------:R-:W-:Y:S02]  /*10c0*/  ULDC.64 UR4, c[0x0][0x590] ;  /* 0x0001640000047ab9 */ /* 0x000fe40000000a00 */
[----:B------:R-:W-:-:S04]  /*10d0*/  ISETP.NE.U32.AND P0, PT, RZ, UR4, PT ;  /* 0x00000004ff007c0c */ /* 0x000fc8000bf05070 */
[----:B------:R-:W-:-:S13]  /*10e0*/  ISETP.NE.AND.EX P0, PT, RZ, UR5, PT, P0 ;  /* 0x00000005ff007c0c */ /* 0x000fda000bf05300 */
[----:B------:R-:W-:Y:S05]  /*10f0*/  @!P0 BRA `(.L_x_16) ;  /* 0x00000000000c8947 */ /* 0x000fea0003800000 */
[----:B0-----:R-:W1:Y:S02]  /*1100*/  LDC.64 R4, c[0x0][0x590] ;  /* 0x00016400ff047b82 */ /* 0x001e640000000a00 */
[----:B-1----:R1:W5:Y:S01]  /*1110*/  LDG.E R89, desc[UR36][R4.64] ;  /* 0x0000002404597981 */ /* 0x002362000c1e1900 */
[----:B------:R-:W-:Y:S05]  /*1120*/  BRA `(.L_x_15) ;  /* 0x0000000000087947 */ /* 0x000fea0003800000 */
.L_x_16:
[----:B------:R-:W-:Y:S02]  /*1130*/  ULDC UR4, c[0x0][0x584] ;  /* 0x0001610000047ab9 */ /* 0x000fe40000000800 */
[----:B-1----:R-:W-:-:S07]  /*1140*/  IMAD.U32 R89, RZ, RZ, UR4 ;  /* 0x00000004ff597e24 */ /* 0x002fce000f8e00ff */
.L_x_15:
[----:B------:R-:W-:-:S13]  /*1150*/  LOP3.LUT P0, RZ, R0, 0xff, RZ, 0xc0, !PT ;  /* 0x000000ff00ff7812 */ /* 0x000fda000780c0ff */
[----:B------:R-:W-:Y:S05]  /*1160*/  @!P0 EXIT ;  /* 0x000000000000894d */ /* 0x000fea0003800000 */
[----:B------:R-:W-:Y:S01]  /*1170*/  ULDC UR4, c[0x0][0x28c] ;  /* 0x0000a30000047ab9 */ /* 0x000fe20000000800 */
[----:B------:R-:W-:Y:S01]  /*1180*/  LOP3.LUT R90, R19, 0x1, RZ, 0xfc, !PT ;  /* 0x00000001135a7812 */ /* 0x000fe200078efcff */
[----:B------:R-:W-:Y:S01]  /*1190*/  UIADD3 UR4, UR4, 0x1f, URZ ;  /* 0x0000001f04047890 */ /* 0x000fe2000fffe03f */
[----:B------:R-:W-:Y:S01]  /*11a0*/  UMOV UR38, URZ ;  /* 0x0000003f00267c82 */ /* 0x000fe20008000000 */
[----:B------:R-:W-:Y:S02]  /*11b0*/  UMOV UR39, URZ ;  /* 0x0000003f00277c82 */ /* 0x000fe40008000000 */
[----:B------:R-:W-:-:S04]  /*11c0*/  USHF.R.S32.HI UR5, URZ, 0x1f, UR4 ;  /* 0x0000001f3f057899 */ /* 0x000fc80008011404 */
[----:B------:R-:W-:-:S04]  /*11d0*/  ULEA.HI UR5, UR5, UR4, URZ, 0x5 ;  /* 0x0000000405057291 */ /* 0x000fc8000f8f283f */
[----:B------:R-:W-:-:S12]  /*11e0*/  USHF.R.S32.HI UR40, URZ, 0x5, UR5 ;  /* 0x000000053f287899 */ /* 0x000fd80008011405 */
.L_x_162:
[----:B------:R-:W-:Y:S01]  /*11f0*/  LOP3.LUT R0, R18, 0x80, RZ, 0xc0, !PT ;  /* 0x0000008012007812 */ /* 0x000fe200078ec0ff */
[----:B--2---:R-:W2:Y:S01]  /*1200*/  S2UR UR7, SR_CgaCtaId ;  /* 0x00000000000779c3 */ /* 0x004ea20000008800 */
[----:B------:R-:W-:Y:S02]  /*1210*/  UMOV UR6, 0x400 ;  /* 0x0000040000067882 */ /* 0x000fe40000000000 */
[----:B------:R-:W-:-:S06]  /*1220*/  SHF.R.U32.HI R0, RZ, 0x7, R0 ;  /* 0x00000007ff007819 */ /* 0x000fcc0000011600 */
[----:B---3--:R-:W3:Y:S01]  /*1230*/  SHFL.IDX PT, R0, R0, RZ, 0x1f ;  /* 0x00001fff00007589 */ /* 0x008ee200000e0000 */
[----:B--2---:R-:W-:Y:S01]  /*1240*/  ULEA UR6, UR7, UR6, 0x18 ;  /* 0x0000000607067291 */ /* 0x004fe2000f8ec03f */
[----:B---3--:R-:W-:-:S13]  /*1250*/  R2UR UR4, R0 ;  /* 0x00000000000472ca */ /* 0x008fda00000e0000 */
[----:B------:R-:W-:-:S04]  /*1260*/  ULEA.HI UR5, UR4, UR4, URZ, 0x1 ;  /* 0x0000000404057291 */ /* 0x000fc8000f8f083f */
[----:B------:R-:W-:-:S04]  /*1270*/  ULOP3.LUT UR5, UR5, 0xffffe, URZ, 0xc0, !UPT ;  /* 0x000ffffe05057892 */ /* 0x000fc8000f8ec03f */
[----:B------:R-:W-:-:S03]  /*1280*/  UIADD3 UR5, UR4, -UR5, URZ ;  /* 0x8000000504057290 */ /* 0x000fc6000fffe03f */
[----:B------:R-:W-:Y:S01]  /*1290*/  ULDC UR4, c[0x0][0x28c] ;  /* 0x0000a30000047ab9 */ /* 0x000fe20000000800 */
[----:B------:R-:W-:Y:S01]  /*12a0*/  ULEA UR5, UR5, UR6, 0xc ;  /* 0x0000000605057291 */ /* 0x000fe2000f8e603f */
[----:B------:R-:W-:-:S03]  /*12b0*/  ISETP.LT.AND P0, PT, RZ, UR4, PT ;  /* 0x00000004ff007c0c */ /* 0x000fc6000bf01270 */
[----:B------:R-:W-:-:S04]  /*12c0*/  UIADD3 UR5, UR5, 0x100, URZ ;  /* 0x0000010005057890 */ /* 0x000fc8000fffe03f */
[----:B------:R-:W-:-:S04]  /*12d0*/  USHF.R.U32.HI UR5, URZ, 0x4, UR5 ;  /* 0x000000043f057899 */ /* 0x000fc80008011605 */
[----:B------:R-:W-:Y:S02]  /*12e0*/  ULOP3.LUT UR41, UR5, 0x3fff, URZ, 0xc0, !UPT ;  /* 0x00003fff05297892 */ /* 0x000fe4000f8ec03f */
[----:B-1--45:R-:W-:Y:S10]  /*12f0*/  @P0 BRA `(.L_x_17) ;  /* 0x0000000000400947 */ /* 0x032ff40003800000 */
[----:B------:R-:W-:Y:S01]  /*1300*/  MOV R0, 0x0 ;  /* 0x0000000000007802 */ /* 0x000fe20000000f00 */
[----:B------:R-:W-:Y:S01]  /*1310*/  ULDC.64 UR4, c[0x4][0x68] ;  /* 0x01001a0000047ab9 */ /* 0x000fe20000000a00 */
[----:B------:R-:W-:Y:S01]  /*1320*/  ULDC.64 UR6, c[0x4][0x8] ;  /* 0x0100020000067ab9 */ /* 0x000fe20000000a00 */
[----:B01----:R-:W-:Y:S01]  /*1330*/  IMAD.U32 R4, RZ, RZ, UR4 ;  /* 0x00000004ff047e24 */ /* 0x003fe2000f8e00ff */
[----:B------:R0:W1:Y:S01]  /*1340*/  LDC.64 R14, c[0x4][R0] ;  /* 0x01000000000e7b82 */ /* 0x0000620000000a00 */
[----:B------:R-:W-:Y:S01]  /*1350*/  IMAD.U32 R5, RZ, RZ, UR5 ;  /* 0x00000005ff057e24 */ /* 0x000fe2000f8e00ff */
[----:B------:R-:W-:Y:S01]  /*1360*/  ULDC.64 UR4, c[0x4][0x70] ;  /* 0x01001c0000047ab9 */ /* 0x000fe20000000a00 */
[----:B------:R-:W-:Y:S02]  /*1370*/  IMAD.U32 R10, RZ, RZ, UR6 ;  /* 0x00000006ff0a7e24 */ /* 0x000fe4000f8e00ff */
[----:B------:R-:W-:Y:S02]  /*1380*/  IMAD.U32 R6, RZ, RZ, UR4 ;  /* 0x00000004ff067e24 */ /* 0x000fe4000f8e00ff */
[----:B------:R-:W-:-:S02]  /*1390*/  IMAD.U32 R7, RZ, RZ, UR5 ;  /* 0x00000005ff077e24 */ /* 0x000fc4000f8e00ff */
[----:B------:R-:W-:Y:S02]  /*13a0*/  IMAD.U32 R11, RZ, RZ, UR7 ;  /* 0x00000007ff0b7e24 */ /* 0x000fe4000f8e00ff */
[----:B------:R-:W-:Y:S02]  /*13b0*/  IMAD.MOV.U32 R8, RZ, RZ, 0x1e1 ;  /* 0x000001e1ff087424 */ /* 0x000fe400078e00ff */
[----:B------:R-:W-:Y:S02]  /*13c0*/  IMAD.MOV.U32 R12, RZ, RZ, 0x1 ;  /* 0x00000001ff0c7424 */ /* 0x000fe400078e00ff */
[----:B0-----:R-:W-:-:S07]  /*13d0*/  IMAD.MOV.U32 R13, RZ, RZ, RZ ;  /* 0x000000ffff0d7224 */ /* 0x001fce00078e00ff */
[----:B------:R-:W-:-:S07]  /*13e0*/  LEPC R20, `(.L_x_17) ;  /* 0x000000001014794e */ /* 0x000fce0000000000 */
[----:B-1---5:R-:W-:Y:S05]  /*13f0*/  CALL.ABS.NOINC R14 ;  /* 0x000000000e007343 */ /* 0x022fea0003c00000 */
.L_x_17:
[----:B------:R-:W-:-:S13]  /*1400*/  ISETP.NE.AND P0, PT, R90, 0x3, PT ;  /* 0x000000035a00780c */ /* 0x000fda0003f05270 */
[----:B------:R-:W-:Y:S05]  /*1410*/  @!P0 BRA `(.L_x_18) ;  /* 0x0000000000048947 */ /* 0x000fea0003800000 */
[----:B------:R-:W-:Y:S01]  /*1420*/  BPT.TRAP 0x1 ;  /* 0x000000040000795c */ /* 0x000fe20000300000 */
.L_x_18:
[----:B------:R-:W2:Y:S01]  /*1430*/  S2UR UR5, SR_CgaCtaId ;  /* 0x00000000000579c3 */ /* 0x000ea20000008800 */
[----:B------:R-:W-:Y:S01]  /*1440*/  UMOV UR4, 0x400 ;  /* 0x0000040000047882 */ /* 0x000fe20000000000 */
[----:B------:R-:W-:Y:S02]  /*1450*/  IMAD.U32 R0, RZ, RZ, UR38 ;  /* 0x00000026ff007e24 */ /* 0x000fe4000f8e00ff */
[----:B------:R-:W-:-:S03]  /*1460*/  IMAD.U32 R3, RZ, RZ, UR39 ;  /* 0x00000027ff037e24 */ /* 0x000fc6000f8e00ff */
[----:B------:R-:W-:Y:S01]  /*1470*/  SHF.L.U32 R0, R0, 0x1f, RZ ;  /* 0x0000001f00007819 */ /* 0x000fe200000006ff */
[----:B--2---:R-:W-:-:S06]  /*1480*/  ULEA UR4, UR5, UR4, 0x18 ;  /* 0x0000000405047291 */ /* 0x004fcc000f8ec03f */
[----:B------:R-:W-:-:S04]  /*1490*/  IMAD.U32 R6, RZ, RZ, UR4 ;  /* 0x00000004ff067e24 */ /* 0x000fc8000f8e00ff */
[----:B------:R-:W-:-:S04]  /*14a0*/  IMAD R3, R3, 0x8, R6 ;  /* 0x0000000803037824 */ /* 0x000fc800078e0206 */
[----:B------:R2:W3:Y:S01]  /*14b0*/  SYNCS.PHASECHK.TRANS64.TRYWAIT P1, [R3+URZ], R0 ;  /* 0x00000000030075a7 */ /* 0x0004e2000802017f */
[----:B------:R-:W-:Y:S05]  /*14c0*/  @!P0 BRA `(.L_x_19) ;  /* 0x0000000000048947 */ /* 0x000fea0003800000 */
[----:B------:R-:W-:Y:S01]  /*14d0*/  BPT.TRAP 0x1 ;  /* 0x000000040000795c */ /* 0x000fe20000300000 */
.L_x_19:
[----:B---3--:R-:W-:Y:S05]  /*14e0*/  @P1 BRA `(.L_x_20) ;  /* 0x0000000000081947 */ /* 0x008fea0003800000 */
[----:B------:R-:W3:Y:S02]  /*14f0*/  SYNCS.PHASECHK.TRANS64.TRYWAIT P1, [R3+URZ], R0 ;  /* 0x00000000030075a7 */ /* 0x000ee4000802017f */
[----:B---3--:R-:W-:Y:S05]  /*1500*/  @!P1 BRA `(.L_x_21) ;  /* 0x00000064008c9947 */ /* 0x008fea0003800000 */
.L_x_20:
[----:B------:R-:W-:-:S04]  /*1510*/  UISETP.LT.AND UP0, UPT, UR40, 0x1, UPT ;  /* 0x000000012800788c */ /* 0x000fc8000bf01270 */
[----:B------:R-:W-:-:S06]  /*1520*/  USEL UR4, UR40, 0x1, UP0 ;  /* 0x0000000128047887 */ /* 0x000fcc0008000000 */
[----:B--23--:R-:W-:Y:S01]  /*1530*/  IMAD.U32 R0, RZ, RZ, UR4 ;  /* 0x00000004ff007e24 */ /* 0x00cfe2000f8e00ff */
[----:B------:R-:W-:Y:S05]  /*1540*/  WARPSYNC.ALL ;  /* 0x0000000000007948 */ /* 0x000fea0003800000 */
[----:B------:R-:W-:-:S04]  /*1550*/  IADD3 R0, -R0, UR40, RZ ;  /* 0x0000002800007c10 */ /* 0x000fc8000fffe1ff */
[----:B------:R-:W-:Y:S02]  /*1560*/  ISETP.GE.AND P1, PT, R0, 0x1, PT ;  /* 0x000000010000780c */ /* 0x000fe40003f26270 */
[----:B------:R-:W-:Y:S01]  /*1570*/  R2UR UR4, R6 ;  /* 0x00000000060472ca */ /* 0x000fe200000e0000 */
[----:B------:R-:W-:Y:S01]  /*1580*/  ULOP3.LUT UR41, UR41, 0x10000, URZ, 0xfc, !UPT ;  /* 0x0001000029297892 */ /* 0x000fe2000f8efc3f */
[----:B------:R-:W-:Y:S01]  /*1590*/  WARPGROUP.ARRIVE ;  /* 0x00000000000079c5 */ /* 0x000fe20000000000 */
[----:B------:R-:W-:Y:S01]  /*15a0*/  UMOV UR5, 0x80000020 ;  /* 0x8000002000057882 */ /* 0x000fe20000000000 */
[----:B------:R-:W-:-:S09]  /*15b0*/  UMOV UR7, 0x80000020 ;  /* 0x8000002000077882 */ /* 0x000fd20000000000 */
[----:B------:R-:W-:-:S04]  /*15c0*/  UIADD3 UR4, UR4, 0x8100, URZ ;  /* 0x0000810004047890 */ /* 0x000fc8000fffe03f */
[----:B------:R-:W-:-:S04]  /*15d0*/  USHF.R.U32.HI UR4, URZ, 0x4, UR4 ;  /* 0x000000043f047899 */ /* 0x000fc80008011604 */
[----:B------:R-:W-:-:S04]  /*15e0*/  ULOP3.LUT UR4, UR4, 0x3fff, URZ, 0xc0, !UPT ;  /* 0x00003fff04047892 */ /* 0x000fc8000f8ec03f */
[----:B------:R-:W-:Y:S02]  /*15f0*/  ULOP3.LUT UR9, UR4, 0x10000, URZ, 0xfc, !UPT ;  /* 0x0001000004097892 */ /* 0x000fe4000f8efc3f */
[----:B------:R-:W-:Y:S02]  /*1600*/  ULEA UR4, UR39, UR41, 0x9 ;  /* 0x0000002927047291 */ /* 0x000fe4000f8e483f */
[----:B------:R-:W-:-:S09]  /*1610*/  ULEA UR6, UR39, UR9, 0x9 ;  /* 0x0000000927067291 */ /* 0x000fd2000f8e483f */
[----:B------:R-:W-:Y:S01]  /*1620*/  HGMMA.64x128x16.F32.BF16 R24, gdesc[UR4], RZ, !UPT, gsb0 ;  /* 0x01e00000041879f0 */ /* 0x000fe2000c0018ff */
[----:B------:R-:W-:Y:S02]  /*1630*/  UIADD3 UR4, UR4, 0x2, URZ ;  /* 0x0000000204047890 */ /* 0x000fe4000fffe03f */
[----:B------:R-:W-:Y:S01]  /*1640*/  UIADD3 UR6, UR6, 0x2, URZ ;  /* 0x0000000206067890 */ /* 0x000fe2000fffe03f */
[----:B------:R-:W-:Y:S01]  /*1650*/  UMOV UR5, 0x80000020 ;  /* 0x8000002000057882 */ /* 0x000fe20000000000 */
[----:B------:R-:W-:Y:S01]  /*1660*/  UMOV UR7, 0x80000020 ;  /* 0x8000002000077882 */ /* 0x000fe20000000000 */
[----:B------:R-:W-:Y:S02]  /*1670*/  WARPGROUP.DEPBAR.LE gsb0, 0x0 ;  /* 0x00008000000079c5 */ /* 0x000fe40000010000 */
[----:B------:R-:W-:-:S06]  /*1680*/  WARPGROUP.ARRIVE ;  /* 0x00000000000079c5 */ /* 0x000fcc0000000000 */
[----:B------:R-:W-:Y:S03]  /*1690*/  HGMMA.64x128x16.F32.BF16 R24, gdesc[UR4], R24, gsb0 ;  /* 0x01e00000041879f0 */ /* 0x000fe60008001818 */
[----:B------:R-:W-:Y:S02]  /*16a0*/  WARPGROUP.DEPBAR.LE gsb0, 0x0 ;  /* 0x00008000000079c5 */ /* 0x000fe40000010000 */
[----:B------:R-:W-:Y:S05]  /*16b0*/  @!P1 BRA `(.L_x_22) ;  /* 0x0000000000e49947 */ /* 0x000fea0003800000 */
[----:B------:R-:W-:Y:S02]  /*16c0*/  UIADD3 UR4, UR39, 0x1, URZ ;  /* 0x0000000127047890 */ /* 0x000fe4000fffe03f */
[----:B------:R-:W-:Y:S02]  /*16d0*/  IMAD.U32 R3, RZ, RZ, UR39 ;  /* 0x00000027ff037e24 */ /* 0x000fe4000f8e00ff */
[----:B------:R-:W-:-:S04]  /*16e0*/  UISETP.NE.AND UP0, UPT, UR4, 0x4, UPT ;  /* 0x000000040400788c */ /* 0x000fc8000bf05270 */
[----:B------:R-:W-:Y:S02]  /*16f0*/  USEL UR5, URZ, 0x1, UP0 ;  /* 0x000000013f057887 */ /* 0x000fe40008000000 */
[----:B------:R-:W-:Y:S02]  /*1700*/  USEL UR8, UR4, URZ, UP0 ;  /* 0x0000003f04087287 */ /* 0x000fe40008000000 */
[----:B------:R-:W-:-:S06]  /*1710*/  ULOP3.LUT UR5, UR38, UR5, URZ, 0x3c, !UPT ;  /* 0x0000000526057292 */ /* 0x000fcc000f8e3c3f */
[----:B------:R-:W-:-:S07]  /*1720*/  IMAD.U32 R7, RZ, RZ, UR5 ;  /* 0x00000005ff077e24 */ /* 0x000fce000f8e00ff */
.L_x_29:
[----:B------:R-:W-:Y:S05]  /*1730*/  @!P0 BRA `(.L_x_23) ;  /* 0x0000000000048947 */ /* 0x000fea0003800000 */
[----:B------:R-:W-:Y:S01]  /*1740*/  BPT.TRAP 0x1 ;  /* 0x000000040000795c */ /* 0x000fe20000300000 */
.L_x_23:
[----:B------:R-:W2:Y:S01]  /*1750*/  S2UR UR5, SR_CgaCtaId ;  /* 0x00000000000579c3 */ /* 0x000ea20000008800 */
[----:B------:R-:W-:Y:S01]  /*1760*/  UMOV UR4, 0x400 ;  /* 0x0000040000047882 */ /* 0x000fe20000000000 */
[----:B01----:R-:W-:Y:S01]  /*1770*/  IMAD.U32 R5, RZ, RZ, UR8 ;  /* 0x00000008ff057e24 */ /* 0x003fe2000f8e00ff */
[----:B------:R-:W-:Y:S01]  /*1780*/  SHF.L.U32 R4, R7, 0x1f, RZ ;  /* 0x0000001f07047819 */ /* 0x000fe200000006ff */
[----:B--2---:R-:W-:-:S06]  /*1790*/  ULEA UR4, UR5, UR4, 0x18 ;  /* 0x0000000405047291 */ /* 0x004fcc000f8ec03f */
[----:B------:R-:W-:-:S04]  /*17a0*/  IMAD.U32 R6, RZ, RZ, UR4 ;  /* 0x00000004ff067e24 */ /* 0x000fc8000f8e00ff */
[----:B------:R-:W-:-:S04]  /*17b0*/  IMAD R5, R5, 0x8, R6 ;  /* 0x0000000805057824 */ /* 0x000fc800078e0206 */
[----:B------:R0:W1:Y:S01]  /*17c0*/  SYNCS.PHASECHK.TRANS64.TRYWAIT P1, [R5+URZ], R4 ;  /* 0x00000004050075a7 */ /* 0x000062000802017f */
[----:B------:R-:W-:Y:S05]  /*17d0*/  @!P0 BRA `(.L_x_24) ;  /* 0x0000000000048947 */ /* 0x000fea0003800000 */
[----:B------:R-:W-:Y:S01]  /*17e0*/  BPT.TRAP 0x1 ;  /* 0x000000040000795c */ /* 0x000fe20000300000 */
.L_x_24:
[----:B-1----:R-:W-:Y:S05]  /*17f0*/  @P1 BRA `(.L_x_25) ;  /* 0x0000000000081947 */ /* 0x002fea0003800000 */
[----:B------:R-:W1:Y:S02]  /*1800*/  SYNCS.PHASECHK.TRANS64.TRYWAIT P1, [R5+URZ], R4 ;  /* 0x00000004050075a7 */ /* 0x000e64000802017f */
[----:B-1----:R-:W-:Y:S05]  /*1810*/  @!P1 BRA `(.L_x_26) ;  /* 0x0000006000dc9947 */ /* 0x002fea0003800000 */
.L_x_25:
[----:B------:R-:W-:Y:S01]  /*1820*/  ULEA UR4, UR8, UR41, 0x9 ;  /* 0x0000002908047291 */ /* 0x000fe2000f8e483f */
[----:B------:R-:W-:Y:S01]  /*1830*/  WARPGROUP.ARRIVE ;  /* 0x00000000000079c5 */ /* 0x000fe20000000000 */
[----:B------:R-:W-:Y:S01]  /*1840*/  ULEA UR6, UR8, UR9, 0x9 ;  /* 0x0000000908067291 */ /* 0x000fe2000f8e483f */
[----:B------:R-:W-:Y:S01]  /*1850*/  UMOV UR5, 0x80000020 ;  /* 0x8000002000057882 */ /* 0x000fe20000000000 */
[----:B------:R-:W-:-:S07]  /*1860*/  UMOV UR7, 0x80000020 ;  /* 0x8000002000077882 */ /* 0x000fce0000000000 */
[----:B------:R-:W-:Y:S01]  /*1870*/  HGMMA.64x128x16.F32.BF16 R24, gdesc[UR4], R24, gsb0 ;  /* 0x01e00000041879f0 */ /* 0x000fe20008001818 */
        /* <DEDUP_REMOVED lines=9> */
[----:B------:R-:W-:Y:S01]  /*1910*/  BPT.TRAP 0x1 ;  /* 0x000000040000795c */ /* 0x000fe20000300000 */
.L_x_27:
[----:B------:R-:W-:-:S13]  /*1920*/  ISETP.NE.AND P1, PT, R22, RZ, PT ;  /* 0x000000ff1600720c */ /* 0x000fda0003f25270 */
[----:B01----:R-:W-:-:S04]  /*1930*/  @P1 IMAD R4, R3, 0x8, R6 ;  /* 0x0000000803041824 */ /* 0x003fc800078e0206 */
[----:B------:R-:W-:-:S05]  /*1940*/  @P1 VIADD R4, R4, 0x20 ;  /* 0x0000002004041836 */ /* 0x000fca0000000000 */
[----:B------:R-:W-:-:S04]  /*1950*/  @P1 PRMT R4, R23, 0x654, R4 ;  /* 0x0000065417041816 */ /* 0x000fc80000000004 */
[----:B------:R0:W-:Y:S01]  /*1960*/  @P1 SYNCS.ARRIVE.TRANS64.RED.A1T0 RZ, [R4+URZ], RZ ;  /* 0x000000ff04ff19a7 */ /* 0x0001e2000810043f */
[----:B------:R-:W-:-:S13]  /*1970*/  ISETP.GT.U32.AND P1, PT, R19, 0x1, PT ;  /* 0x000000011300780c */ /* 0x000fda0003f24070 */
[----:B0-----:R-:W-:Y:S05]  /*1980*/  @P1 BRA `(.L_x_28) ;  /* 0x0000000000041947 */ /* 0x001fea0003800000 */
[----:B------:R-:W-:Y:S01]  /*1990*/  BPT.TRAP 0x1 ;  /* 0x000000040000795c */ /* 0x000fe20000300000 */
.L_x_28:
[----:B------:R-:W-:Y:S01]  /*19a0*/  UIADD3 UR8, UR8, 0x1, URZ ;  /* 0x0000000108087890 */ /* 0x000fe2000fffe03f */
[C---:B------:R-:W-:Y:S01]  /*19b0*/  ISETP.GT.AND P2, PT, R0.reuse, 0x1, PT ;  /* 0x000000010000780c */ /* 0x040fe20003f44270 */
[----:B------:R-:W-:Y:S02]  /*19c0*/  VIADD R3, R3, 0x1 ;  /* 0x0000000103037836 */ /* 0x000fe40000000000 */
[----:B------:R-:W-:Y:S01]  /*19d0*/  UISETP.NE.AND UP0, UPT, UR8, 0x4, UPT ;  /* 0x000000040800788c */ /* 0x000fe2000bf05270 */
[----:B------:R-:W-:Y:S02]  /*19e0*/  VIADD R0, R0, 0xffffffff ;  /* 0xffffffff00007836 */ /* 0x000fe40000000000 */
[C---:B------:R-:W-:Y:S01]  /*19f0*/  ISETP.NE.AND P1, PT, R3.reuse, 0x4, PT ;  /* 0x000000040300780c */ /* 0x040fe20003f25270 */
[----:B------:R-:W-:Y:S02]  /*1a00*/  USEL UR4, URZ, 0x1, UP0 ;  /* 0x000000013f047887 */ /* 0x000fe40008000000 */
[----:B------:R-:W-:Y:S01]  /*1a10*/  USEL UR8, UR8, URZ, UP0 ;  /* 0x0000003f08087287 */ /* 0x000fe20008000000 */
[----:B------:R-:W-:-:S03]  /*1a20*/  SEL R3, R3, RZ, P1 ;  /* 0x000000ff03037207 */ /* 0x000fc60000800000 */
[----:B------:R-:W-:Y:S01]  /*1a30*/  LOP3.LUT R7, R7, UR4, RZ, 0x3c, !PT ;  /* 0x0000000407077c12 */ /* 0x000fe2000f8e3cff */
[----:B------:R-:W-:Y:S07]  /*1a40*/  @P2 BRA `(.L_x_29) ;  /* 0xfffffffc00382947 */ /* 0x000fee000383ffff */
.L_x_22:
[----:B------:R-:W2:Y:S02]  /*1a50*/  LDC R0, c[0x0][0x28c] ;  /* 0x0000a300ff007b82 */ /* 0x000ea40000000800 */
[----:B--2---:R-:W-:-:S13]  /*1a60*/  ISETP.GE.AND P1, PT, R0, 0x1, PT ;  /* 0x000000010000780c */ /* 0x004fda0003f26270 */
[----:B------:R-:W-:Y:S05]  /*1a70*/  @!P1 BRA `(.L_x_30) ;  /* 0x0000000000409947 */ /* 0x000fea0003800000 */
[----:B------:R-:W-:Y:S05]  /*1a80*/  @!P0 BRA `(.L_x_31) ;  /* 0x0000000000048947 */ /* 0x000fea0003800000 */
[----:B------:R-:W-:Y:S01]  /*1a90*/  BPT.TRAP 0x1 ;  /* 0x000000040000795c */ /* 0x000fe20000300000 */
.L_x_31:
[----:B------:R-:W-:Y:S01]  /*1aa0*/  ISETP.NE.AND P0, PT, R22, RZ, PT ;  /* 0x000000ff1600720c */ /* 0x000fe20003f05270 */
[----:B------:R-:W-:-:S12]  /*1ab0*/  UISETP.LT.AND UP1, UPT, UR40, 0x1, UPT ;  /* 0x000000012800788c */ /* 0x000fd8000bf21270 */
[----:B------:R-:W-:-:S05]  /*1ac0*/  VOTEU.ANY UP0, P0 ;  /* 0x00000000003f7886 */ /* 0x000fca0000000100 */
[----:B------:R-:W-:-:S04]  /*1ad0*/  @UP0 USEL UR4, UR40, 0x1, UP1 ;  /* 0x0000000128040887 */ /* 0x000fc80008800000 */
[----:B------:R-:W-:-:S06]  /*1ae0*/  @UP0 UIADD3 UR4, UR39, UR40, -UR4 ;  /* 0x0000002827040290 */ /* 0x000fcc000fffe804 */
[----:B------:R-:W-:-:S04]  /*1af0*/  IMAD.U32 R0, RZ, RZ, UR4 ;  /* 0x00000004ff007e24 */ /* 0x000fc8000f8e00ff */
[----:B------:R-:W-:-:S05]  /*1b00*/  @P0 IMAD.SHL.U32 R0, R0, 0x8, RZ ;  /* 0x0000000800000824 */ /* 0x000fca00078e00ff */
[----:B------:R-:W-:-:S04]  /*1b10*/  @P0 LOP3.LUT R0, R0, 0x18, RZ, 0xc0, !PT ;  /* 0x0000001800000812 */ /* 0x000fc800078ec0ff */
[----:B------:R-:W-:-:S04]  /*1b20*/  @P0 IADD3 R0, R6, 0x20, R0 ;  /* 0x0000002006000810 */ /* 0x000fc80007ffe000 */
[----:B------:R-:W-:-:S04]  /*1b30*/  @P0 PRMT R0, R23, 0x654, R0 ;  /* 0x0000065417000816 */ /* 0x000fc80000000000 */
[----:B------:R2:W-:Y:S01]  /*1b40*/  @P0 SYNCS.ARRIVE.TRANS64.RED.A1T0 RZ, [R0+URZ], RZ ;  /* 0x000000ff00ff09a7 */ /* 0x0005e2000810043f */
[----:B------:R-:W-:-:S13]  /*1b50*/  ISETP.GT.U32.AND P0, PT, R19, 0x1, PT ;  /* 0x000000011300780c */ /* 0x000fda0003f04070 */
[----:B--2---:R-:W-:Y:S05]  /*1b60*/  @P0 BRA `(.L_x_30) ;  /* 0x0000000000040947 */ /* 0x004fea0003800000 */
[----:B------:R-:W-:Y:S01]  /*1b70*/  BPT.TRAP 0x1 ;  /* 0x000000040000795c */ /* 0x000fe20000300000 */
.L_x_30:
[----:B------:R-:W2:Y:S01]  /*1b80*/  LDC R6, c[0x0][0x288] ;  /* 0x0000a200ff067b82 */ /* 0x000ea20000000800 */
[--C-:B------:R-:W-:Y:S01]  /*1b90*/  SHF.R.U32.HI R0, RZ, 0x2, R18.reuse ;  /* 0x00000002ff007819 */ /* 0x100fe20000011612 */
[----:B------:R-:W-:Y:S01]  /*1ba0*/  UIADD3 UR39, UR40, UR39, URZ ;  /* 0x0000002728277290 */ /* 0x000fe2000fffe03f */
[----:B01----:R-:W-:Y:S01]  /*1bb0*/  SHF.R.U32.HI R5, RZ, 0x7, R18 ;  /* 0x00000007ff057819 */ /* 0x003fe20000011612 */
[----:B------:R-:W-:Y:S01]  /*1bc0*/  IMAD.SHL.U32 R93, R93, 0x80, RZ ;  /* 0x000000805d5d7824 */ /* 0x000fe200078e00ff */
[----:B------:R-:W-:Y:S01]  /*1bd0*/  LOP3.LUT R3, R0, 0x7, RZ, 0xc0, !PT ;  /* 0x0000000700037812 */ /* 0x000fe200078ec0ff */
[----:B------:R-:W-:Y:S01]  /*1be0*/  USHF.R.U32.HI UR4, URZ, 0x2, UR39 ;  /* 0x000000023f047899 */ /* 0x000fe20008011627 */
[----:B------:R-:W-:Y:S01]  /*1bf0*/  LOP3.LUT R0, R5, 0x1, RZ, 0xc0, !PT ;  /* 0x0000000105007812 */ /* 0x000fe200078ec0ff */
[----:B------:R-:W-:Y:S01]  /*1c00*/  ULDC UR8, c[0x0][0x284] ;  /* 0x0000a10000087ab9 */ /* 0x000fe20000000800 */
[C---:B------:R-:W-:Y:S01]  /*1c10*/  LOP3.LUT R4, R18.reuse, 0x60, RZ, 0xc0, !PT ;  /* 0x0000006012047812 */ /* 0x040fe200078ec0ff */
[----:B------:R-:W-:Y:S01]  /*1c20*/  ULOP3.LUT UR4, UR4, 0x1, URZ, 0xc0, !UPT ;  /* 0x0000000104047892 */ /* 0x000fe2000f8ec03f */
[----:B------:R-:W-:Y:S01]  /*1c30*/  LOP3.LUT R5, R18, 0x3, RZ, 0xc0, !PT ;  /* 0x0000000312057812 */ /* 0x000fe200078ec0ff */
[----:B------:R-:W-:Y:S01]  /*1c40*/  IMAD.SHL.U32 R8, R0, 0x40, RZ ;  /* 0x0000004000087824 */ /* 0x000fe200078e00ff */
[----:B------:R-:W-:Y:S01]  /*1c50*/  SHF.R.U32.HI R4, RZ, 0x1, R4 ;  /* 0x00000001ff047819 */ /* 0x000fe20000011604 */
[----:B------:R-:W-:Y:S01]  /*1c60*/  UISETP.GT.U32.AND UP1, UPT, UR39, 0x3, UPT ;  /* 0x000000032700788c */ /* 0x000fe2000bf24070 */
[----:B------:R-:W-:Y:S01]  /*1c70*/  SHF.R.S32.HI R15, RZ, 0x1f, R91 ;  /* 0x0000001fff0f7819 */ /* 0x000fe2000001145b */
[----:B------:R-:W-:Y:S01]  /*1c80*/  UISETP.NE.U32.AND UP0, UPT, UR4, 0x1, UPT ;  /* 0x000000010400788c */ /* 0x000fe2000bf05070 */
[--C-:B------:R-:W-:Y:S01]  /*1c90*/  IADD3 R7, RZ, -R4, -R3.reuse ;  /* 0x80000004ff077210 */ /* 0x100fe20007ffe803 */
[----:B------:R-:W-:Y:S01]  /*1ca0*/  ULDC.64 UR6, c[0x0][0x5d0] ;  /* 0x0001740000067ab9 */ /* 0x000fe20000000a00 */
[----:B------:R-:W-:Y:S01]  /*1cb0*/  LOP3.LUT R3, R8, 0x40, R3, 0xe2, !PT ;  /* 0x0000004008037812 */ /* 0x000fe200078ee203 */
[----:B------:R-:W-:Y:S01]  /*1cc0*/  IMAD.SHL.U32 R8, R18, 0x2, RZ ;  /* 0x0000000212087824 */ /* 0x000fe200078e00ff */
[----:B------:R-:W-:Y:S01]  /*1cd0*/  UISETP.LT.U32.AND UP1, UPT, UR40, 0x4, UP1 ;  /* 0x000000042800788c */ /* 0x000fe20008f21070 */
[C---:B------:R-:W-:Y:S01]  /*1ce0*/  IMAD.WIDE R10, R92.reuse, 0x80, RZ ;  /* 0x000000805c0a7825 */ /* 0x040fe200078e02ff */
[----:B------:R-:W-:Y:S01]  /*1cf0*/  UISETP.GT.U32.AND UP0, UPT, UR40, 0x3, !UP0 ;  /* 0x000000032800788c */ /* 0x000fe2000c704070 */
[----:B--2---:R-:W-:Y:S01]  /*1d00*/  ISETP.GE.AND P0, PT, R93, R6, PT ;  /* 0x000000065d00720c */ /* 0x004fe20003f06270 */
[----:B------:R-:W-:Y:S01]  /*1d10*/  USEL UR5, URZ, 0x1, !UP1 ;  /* 0x000000013f057887 */ /* 0x000fe2000c800000 */
[----:B------:R-:W-:Y:S01]  /*1d20*/  IMAD R12, R5, -0x2, R6 ;  /* 0xfffffffe050c7824 */ /* 0x000fe200078e0206 */
[----:B------:R-:W-:Y:S01]  /*1d30*/  LOP3.LUT R8, R93, 0x6, R8, 0xf8, !PT ;  /* 0x000000065d087812 */ /* 0x000fe200078ef808 */
[----:B------:R-:W-:Y:S01]  /*1d40*/  IMAD.SHL.U32 R5, R92, 0x80, RZ ;  /* 0x000000805c057824 */ /* 0x000fe200078e00ff */
[----:B------:R-:W-:Y:S01]  /*1d50*/  USEL UR4, URZ, 0x1, !UP0 ;  /* 0x000000013f047887 */ /* 0x000fe2000c000000 */
[----:B------:R-:W-:Y:S01]  /*1d60*/  IMAD R6, R15, UR6, RZ ;  /* 0x000000060f067c24 */ /* 0x000fe2000f8e02ff */
[----:B------:R-:W-:Y:S01]  /*1d70*/  SHF.R.S32.HI R9, RZ, 0x1f, R8 ;  /* 0x0000001fff097819 */ /* 0x000fe20000011408 */
[----:B------:R-:W-:Y:S01]  /*1d80*/  IMAD R0, R0, -0x40, R7 ;  /* 0xffffffc000007824 */ /* 0x000fe200078e0207 */
[----:B------:R-:W-:Y:S01]  /*1d90*/  ISETP.GE.OR P0, PT, R5, UR8, P0 ;  /* 0x0000000805007c0c */ /* 0x000fe20008706670 */
[C---:B------:R-:W-:Y:S01]  /*1da0*/  IMAD R13, R91.reuse, UR7, R6 ;  /* 0x000000075b0d7c24 */ /* 0x040fe2000f8e0206 */
[----:B------:R-:W-:Y:S01]  /*1db0*/  LOP3.LUT R105, R10, R3, R4, 0xfe, !PT ;  /* 0x000000030a697212 */ /* 0x000fe200078efe04 */
[----:B------:R-:W-:Y:S01]  /*1dc0*/  IMAD.WIDE.U32 R6, R91, UR6, R8 ;  /* 0x000000065b067c25 */ /* 0x000fe2000f8e0008 */
[----:B------:R-:W-:Y:S01]  /*1dd0*/  ULOP3.LUT UR39, UR39, 0x3, URZ, 0xc0, !UPT ;  /* 0x0000000327277892 */ /* 0x000fe2000f8ec03f */
[----:B------:R-:W-:Y:S01]  /*1de0*/  IADD3 R3, -R5, UR8, R0 ;  /* 0x0000000805037c10 */ /* 0x000fe2000fffe100 */
[----:B------:R-:W-:Y:S01]  /*1df0*/  ULOP3.LUT UR38, UR4, UR38, UR5, 0x96, !UPT ;  /* 0x0000002604267292 */ /* 0x000fe2000f8e9605 */
[----:B------:R-:W-:-:S02]  /*1e00*/  IMAD.IADD R7, R7, 0x1, R13 ;  /* 0x0000000107077824 */ /* 0x000fc400078e020d */
[----:B------:R-:W-:Y:S02]  /*1e10*/  IMAD.IADD R4, R12, 0x1, -R93 ;  /* 0x000000010c047824 */ /* 0x000fe400078e0a5d */
[----:B------:R-:W-:Y:S02]  /*1e20*/  IMAD.MOV.U32 R0, RZ, RZ, -0x1 ;  /* 0xffffffffff007424 */ /* 0x000fe400078e00ff */
[----:B------:R-:W-:Y:S05]  /*1e30*/  @P0 BRA `(.L_x_32) ;  /* 0x0000004000240947 */ /* 0x000fea0003800000 */
[----:B------:R-:W0:Y:S01]  /*1e40*/  LDC.64 R98, c[0x0][0x5c8] ;  /* 0x00017200ff627b82 */ /* 0x000e220000000a00 */
[----:B-----5:R-:W-:Y:S01]  /*1e50*/  FSETP.NEU.AND P0, PT, R89, RZ, PT ;  /* 0x000000ff5900720b */ /* 0x020fe20003f0d000 */
[----:B------:R-:W-:Y:S01]  /*1e60*/  BSSY B0, `(.L_x_32) ;  /* 0x0000406000007945 */ /* 0x000fe20003800000 */
[----:B------:R-:W-:-:S04]  /*1e70*/  ISETP.GT.AND P2, PT, R4, RZ, PT ;  /* 0x000000ff0400720c */ /* 0x000fc80003f44270 */
[----:B------:R-:W-:Y:S01]  /*1e80*/  ISETP.GT.AND P1, PT, R3, RZ, P2 ;  /* 0x000000ff0300720c */ /* 0x000fe20001724270 */
[-C--:B0-----:R-:W-:Y:S02]  /*1e90*/  IMAD R12, R11, R98.reuse, RZ ;  /* 0x000000620b0c7224 */ /* 0x081fe400078e02ff */
[----:B------:R-:W-:-:S04]  /*1ea0*/  IMAD.WIDE.U32 R92, R105, R98, R6 ;  /* 0x00000062695c7225 */ /* 0x000fc800078e0006 */
[----:B------:R-:W-:-:S04]  /*1eb0*/  IMAD R5, R105, R99, R12 ;  /* 0x0000006369057224 */ /* 0x000fc800078e020c */
[----:B------:R-:W-:Y:S01]  /*1ec0*/  IMAD.IADD R107, R93, 0x1, R5 ;  /* 0x000000015d6b7824 */ /* 0x000fe200078e0205 */
[----:B------:R-:W-:Y:S06]  /*1ed0*/  @!P0 BRA `(.L_x_33) ;  /* 0x0000002c00288947 */ /* 0x000fec0003800000 */
[----:B------:R-:W0:Y:S01]  /*1ee0*/  LDC.64 R96, c[0x0][0x5b8] ;  /* 0x00016e00ff607b82 */ /* 0x000e220000000a00 */
[----:B------:R-:W-:-:S07]  /*1ef0*/  ULDC.64 UR4, c[0x0][0x5c0] ;  /* 0x0001700000047ab9 */ /* 0x000fce0000000a00 */
[----:B------:R-:W1:Y:S08]  /*1f00*/  LDC.64 R100, c[0x0][0x5b0] ;  /* 0x00016c00ff647b82 */ /* 0x000e700000000a00 */
[----:B------:R-:W2:Y:S01]  /*1f10*/  LDC.64 R102, c[0x0][0x5a8] ;  /* 0x00016a00ff667b82 */ /* 0x000ea20000000a00 */
[-C--:B0-----:R-:W-:Y:S02]  /*1f20*/  IMAD R6, R15, R96.reuse, RZ ;  /* 0x000000600f067224 */ /* 0x081fe400078e02ff */
[----:B------:R-:W-:-:S04]  /*1f30*/  IMAD.WIDE.U32 R94, R91, R96, R8 ;  /* 0x000000605b5e7225 */ /* 0x000fc800078e0008 */
[----:B------:R-:W-:Y:S02]  /*1f40*/  IMAD R93, R91, R97, R6 ;  /* 0x000000615b5d7224 */ /* 0x000fe400078e0206 */
[-C--:B-1----:R-:W-:Y:S02]  /*1f50*/  IMAD R10, R11, R100.reuse, RZ ;  /* 0x000000640b0a7224 */ /* 0x082fe400078e02ff */
[----:B------:R-:W-:Y:S02]  /*1f60*/  IMAD.IADD R13, R95, 0x1, R93 ;  /* 0x000000015f0d7824 */ /* 0x000fe400078e025d */
[----:B------:R-:W-:Y:S02]  /*1f70*/  IMAD.MOV.U32 R12, RZ, RZ, R94 ;  /* 0x000000ffff0c7224 */ /* 0x000fe400078e005e */
[C---:B------:R-:W-:Y:S02]  /*1f80*/  IMAD R97, R105.reuse, R101, R10 ;  /* 0x0000006569617224 */ /* 0x040fe400078e020a */
[----:B------:R-:W-:-:S04]  /*1f90*/  IMAD.WIDE.U32 R6, R105, R100, R12 ;  /* 0x0000006469067225 */ /* 0x000fc800078e000c */
[----:B------:R-:W-:Y:S01]  /*1fa0*/  IMAD.IADD R5, R7, 0x1, R97 ;  /* 0x0000000107057824 */ /* 0x000fe200078e0261 */
[----:B--2---:R-:W-:-:S04]  /*1fb0*/  LEA R14, P0, R6, R102, 0x1 ;  /* 0x00000066060e7211 */ /* 0x004fc800078008ff */
[----:B------:R-:W-:-:S05]  /*1fc0*/  LEA.HI.X R15, R6, R103, R5, 0x1, P0 ;  /* 0x00000067060f7211 */ /* 0x000fca00000f0c05 */
[----:B------:R0:W2:Y:S01]  /*1fd0*/  @P1 LDG.E.LTC128B.U16 R5, desc[UR36][R14.64] ;  /* 0x000000240e051981 */ /* 0x0000a2000c1e1520 */
[----:B------:R-:W-:Y:S01]  /*1fe0*/  IMAD.WIDE.U32 R6, R105, R100, R8 ;  /* 0x0000006469067225 */ /* 0x000fe200078e0008 */
[----:B------:R-:W-:Y:S03]  /*1ff0*/  BSSY B1, `(.L_x_34) ;  /* 0x0000013000017945 */ /* 0x000fe60003800000 */
[----:B------:R-:W-:Y:S02]  /*2000*/  IMAD.IADD R7, R97, 0x1, R7 ;  /* 0x0000000161077824 */ /* 0x000fe400078e0207 */
[----:B------:R-:W-:Y:S01]  /*2010*/  IMAD.WIDE.U32 R20, R91, R96, R6 ;  /* 0x000000605b147225 */ /* 0x000fe200078e0006 */
[----:B0-----:R-:W-:-:S03]  /*2020*/  SHF.L.U64.HI R15, R100, 0x3, R101 ;  /* 0x00000003640f7819 */ /* 0x001fc60000010265 */
[----:B------:R-:W-:Y:S01]  /*2030*/  IMAD.IADD R7, R93, 0x1, R21 ;  /* 0x000000015d077824 */ /* 0x000fe200078e0215 */
[----:B------:R-:W-:Y:S01]  /*2040*/  LEA R6, P4, R20, R102, 0x1 ;  /* 0x0000006614067211 */ /* 0x000fe200078808ff */
[----:B------:R-:W-:-:S03]  /*2050*/  IMAD.SHL.U32 R14, R100, 0x8, RZ ;  /* 0x00000008640e7824 */ /* 0x000fc600078e00ff */
[----:B------:R-:W-:Y:S01]  /*2060*/  LEA.HI.X R7, R20, R103, R7, 0x1, P4 ;  /* 0x0000006714077211 */ /* 0x000fe200020f0c07 */
[----:B--2---:R-:W-:-:S04]  /*2070*/  IMAD.U32 R10, R5, 0x10000, RZ ;  /* 0x00010000050a7824 */ /* 0x004fc800078e00ff */
[----:B------:R-:W-:Y:S01]  /*2080*/  FMUL R11, R10, R89 ;  /* 0x000000590a0b7220 */ /* 0x000fe20000400000 */
[----:B------:R-:W-:-:S03]  /*2090*/  LEA R10, P0, R92, UR4, 0x1 ;  /* 0x000000045c0a7c11 */ /* 0x000fc6000f8008ff */
[----:B------:R-:W-:Y:S01]  /*20a0*/  FFMA R24, R24, R88, R11 ;  /* 0x0000005818187223 */ /* 0x000fe2000000000b */
[----:B------:R-:W-:Y:S02]  /*20b0*/  LEA.HI.X R11, R92, UR5, R107, 0x1, P0 ;  /* 0x000000055c0b7c11 */ /* 0x000fe400080f0c6b */
[----:B------:R-:W-:Y:S02]  /*20c0*/  ISETP.GT.AND P0, PT, R4, 0x1, PT ;  /* 0x000000010400780c */ /* 0x000fe40003f04270 */
[----:B------:R-:W-:Y:S02]  /*20d0*/  F2FP.BF16.F32.PACK_AB R24, RZ, R24 ;  /* 0x00000018ff18723e */ /* 0x000fe400000010ff */
[----:B------:R-:W-:-:S03]  /*20e0*/  ISETP.GT.AND P3, PT, R3, RZ, P0 ;  /* 0x000000ff0300720c */ /* 0x000fc60000764270 */
[----:B------:R0:W-:Y:S10]  /*20f0*/  @P1 STG.E.U16 desc[UR36][R10.64], R24 ;  /* 0x000000180a001986 */ /* 0x0001f4000c101524 */
[----:B------:R-:W-:Y:S05]  /*2100*/  @!P3 BRA `(.L_x_35) ;  /* 0x000000000004b947 */ /* 0x000fea0003800000 */
[----:B------:R1:W5:Y:S02]  /*2110*/  LDG.E.LTC128B.U16 R5, desc[UR36][R6.64+0x2] ;  /* 0x0000022406057981 */ /* 0x000364000c1e1520 */
.L_x_35:
[----:B------:R-:W-:Y:S05]  /*2120*/  BSYNC B1 ;  /* 0x0000000000017941 */ /* 0x000fea0003800000 */
.L_x_34:
[----:B-----5:R-:W-:Y:S01]  /*2130*/  IMAD.U32 R12, R5, 0x10000, RZ ;  /* 0x00010000050c7824 */ /* 0x020fe200078e00ff */
[----:B------:R-:W-:Y:S01]  /*2140*/  ISETP.GT.AND P2, PT, R3, 0x8, P2 ;  /* 0x000000080300780c */ /* 0x000fe20001744270 */
[----:B------:R-:W-:Y:S01]  /*2150*/  IMAD.WIDE.U32 R20, R105, R100, R14 ;  /* 0x0000006469147225 */ /* 0x000fe200078e000e */
[----:B0-----:R-:W-:-:S03]  /*2160*/  PRMT R24, R5, 0x7610, R24 ;  /* 0x0000761005187816 */ /* 0x001fc60000000018 */
[----:B------:R-:W-:Y:S01]  /*2170*/  FMUL R12, R12, R89 ;  /* 0x000000590c0c7220 */ /* 0x000fe20000400000 */
[----:B------:R-:W-:Y:S01]  /*2180*/  IMAD.IADD R97, R97, 0x1, R21 ;  /* 0x0000000161617824 */ /* 0x000fe200078e0215 */
[----:B------:R-:W-:Y:S02]  /*2190*/  IADD3 R94, P1, R94, R20, RZ ;  /* 0x000000145e5e7210 */ /* 0x000fe40007f3e0ff */
[----:B------:R-:W-:-:S03]  /*21a0*/  FFMA R12, R25, R88, R12 ;  /* 0x00000058190c7223 */ /* 0x000fc6000000000c */
[----:B------:R-:W-:Y:S02]  /*21b0*/  IMAD.X R13, R97, 0x1, R13, P1 ;  /* 0x00000001610d7824 */ /* 0x000fe400008e060d */
[----:B------:R-:W-:Y:S02]  /*21c0*/  F2FP.BF16.F32.PACK_AB R12, RZ, R12 ;  /* 0x0000000cff0c723e */ /* 0x000fe400000010ff */
[----:B------:R-:W-:Y:S02]  /*21d0*/  LEA R14, P1, R94, R102, 0x1 ;  /* 0x000000665e0e7211 */ /* 0x000fe400078208ff */
[----:B------:R-:W-:Y:S02]  /*21e0*/  PRMT R21, R12, 0x7610, R21 ;  /* 0x000076100c157816 */ /* 0x000fe40000000015 */
[----:B------:R-:W-:-:S03]  /*21f0*/  LEA.HI.X R15, R94, R103, R13, 0x1, P1 ;  /* 0x000000675e0f7211 */ /* 0x000fc600008f0c0d */
[----:B------:R0:W-:Y:S04]  /*2200*/  @P3 STG.E.U16 desc[UR36][R10.64+0x2], R21 ;  /* 0x000002150a003986 */ /* 0x0001e8000c101524 */
[----:B------:R-:W2:Y:S01]  /*2210*/  @P2 LDG.E.LTC128B.U16 R24, desc[UR36][R14.64] ;  /* 0x000000240e182981 */ /* 0x000ea2000c1e1520 */
[----:B------:R-:W-:Y:S01]  /*2220*/  IADD3 R20, P1, R8, R20, RZ ;  /* 0x0000001408147210 */ /* 0x000fe20007f3e0ff */
[----:B------:R-:W-:Y:S01]  /*2230*/  BSSY B1, `(.L_x_36) ;  /* 0x0000011000017945 */ /* 0x000fe20003800000 */
[C---:B------:R-:W-:Y:S02]  /*2240*/  SHF.L.U64.HI R13, R98.reuse, 0x4, R99 ;  /* 0x00000004620d7819 */ /* 0x040fe40000010263 */
[----:B------:R-:W-:Y:S01]  /*2250*/  ISETP.GT.AND P0, PT, R3, 0x8, P0 ;  /* 0x000000080300780c */ /* 0x000fe20000704270 */
[----:B0-----:R-:W-:Y:S01]  /*2260*/  IMAD.X R21, R9, 0x1, R97, P1 ;  /* 0x0000000109157824 */ /* 0x001fe200008e0661 */
[----:B------:R-:W-:Y:S01]  /*2270*/  LEA R12, P1, R98, R10, 0x4 ;  /* 0x0000000a620c7211 */ /* 0x000fe200078220ff */
[----:B------:R-:W-:-:S04]  /*2280*/  IMAD.WIDE.U32 R20, R91, R96, R20 ;  /* 0x000000605b147225 */ /* 0x000fc800078e0014 */
[----:B------:R-:W-:Y:S02]  /*2290*/  IMAD.X R13, R13, 0x1, R11, P1 ;  /* 0x000000010d0d7824 */ /* 0x000fe400008e060b */
[----:B------:R-:W-:Y:S02]  /*22a0*/  IMAD.IADD R9, R93, 0x1, R21 ;  /* 0x000000015d097824 */ /* 0x000fe400078e0215 */
[----:B--2---:R-:W-:-:S04]  /*22b0*/  IMAD.U32 R8, R24, 0x10000, RZ ;  /* 0x0001000018087824 */ /* 0x004fc800078e00ff */
[----:B------:R-:W-:Y:S01]  /*22c0*/  FMUL R5, R8, R89 ;  /* 0x0000005908057220 */ /* 0x000fe20000400000 */
[----:B------:R-:W-:-:S03]  /*22d0*/  LEA R8, P3, R20, R102, 0x1 ;  /* 0x0000006614087211 */ /* 0x000fc600078608ff */
[----:B------:R-:W-:Y:S01]  /*22e0*/  FFMA R5, R26, R88, R5 ;  /* 0x000000581a057223 */ /* 0x000fe20000000005 */
[----:B------:R-:W-:-:S04]  /*22f0*/  LEA.HI.X R9, R20, R103, R9, 0x1, P3 ;  /* 0x0000006714097211 */ /* 0x000fc800018f0c09 */
[----:B------:R-:W-:-:S05]  /*2300*/  F2FP.BF16.F32.PACK_AB R5, RZ, R5 ;  /* 0x00000005ff05723e */ /* 0x000fca00000010ff */
[----:B------:R0:W-:Y:S01]  /*2310*/  @P2 STG.E.U16 desc[UR36][R12.64], R5 ;  /* 0x000000050c002986 */ /* 0x0001e2000c101524 */
[----:B------:R-:W-:Y:S05]  /*2320*/  @!P0 BRA `(.L_x_37) ;  /* 0x0000000000048947 */ /* 0x000fea0003800000 */
[----:B------:R2:W5:Y:S02]  /*2330*/  LDG.E.LTC128B.U16 R24, desc[UR36][R8.64+0x2] ;  /* 0x0000022408187981 */ /* 0x000564000c1e1520 */
.L_x_37:
[----:B------:R-:W-:Y:S05]  /*2340*/  BSYNC B1 ;  /* 0x0000000000017941 */ /* 0x000fea0003800000 */
.L_x_36:
[----:B-----5:R-:W-:Y:S01]  /*2350*/  IMAD.U32 R14, R24, 0x10000, RZ ;  /* 0x00010000180e7824 */ /* 0x020fe200078e00ff */
[----:B------:R-:W-:Y:S01]  /*2360*/  ISETP.GT.AND P1, PT, R4, 0x8, PT ;  /* 0x000000080400780c */ /* 0x000fe20003f24270 */
[----:B------:R-:W-:Y:S02]  /*2370*/  BSSY B1, `(.L_x_38) ;  /* 0x0000008000017945 */ /* 0x000fe40003800000 */
[----:B------:R-:W-:Y:S01]  /*2380*/  FMUL R14, R14, R89 ;  /* 0x000000590e0e7220 */ /* 0x000fe20000400000 */
[----:B------:R-:W-:-:S03]  /*2390*/  ISETP.GT.AND P2, PT, R3, RZ, P1 ;  /* 0x000000ff0300720c */ /* 0x000fc60000f44270 */
[----:B------:R-:W-:-:S05]  /*23a0*/  FFMA R14, R27, R88, R14 ;  /* 0x000000581b0e7223 */ /* 0x000fca000000000e */
[----:B------:R-:W-:-:S05]  /*23b0*/  F2FP.BF16.F32.PACK_AB R14, RZ, R14 ;  /* 0x0000000eff0e723e */ /* 0x000fca00000010ff */
[----:B------:R3:W-:Y:S01]  /*23c0*/  @P0 STG.E.U16 desc[UR36][R12.64+0x2], R14 ;  /* 0x0000020e0c000986 */ /* 0x0007e2000c101524 */
[----:B------:R-:W-:Y:S05]  /*23d0*/  @!P2 BRA `(.L_x_39) ;  /* 0x000000000004a947 */ /* 0x000fea0003800000 */
[----:B------:R4:W5:Y:S02]  /*23e0*/  LDG.E.LTC128B.U16 R24, desc[UR36][R6.64+0x10] ;  /* 0x0000102406187981 */ /* 0x000964000c1e1520 */
.L_x_39:
[----:B------:R-:W-:Y:S05]  /*23f0*/  BSYNC B1 ;  /* 0x0000000000017941 */ /* 0x000fea0003800000 */
.L_x_38:
[----:B---3-5:R-:W-:Y:S01]  /*2400*/  IMAD.U32 R14, R24, 0x10000, RZ ;  /* 0x00010000180e7824 */ /* 0x028fe200078e00ff */
[----:B------:R-:W-:Y:S01]  /*2410*/  ISETP.GT.AND P0, PT, R4, 0x9, PT ;  /* 0x000000090400780c */ /* 0x000fe20003f04270 */
[----:B------:R-:W-:Y:S02]  /*2420*/  BSSY B1, `(.L_x_40) ;  /* 0x0000008000017945 */ /* 0x000fe40003800000 */
[----:B0-----:R-:W-:Y:S01]  /*2430*/  FMUL R5, R14, R89 ;  /* 0x000000590e057220 */ /* 0x001fe20000400000 */
[----:B------:R-:W-:-:S03]  /*2440*/  ISETP.GT.AND P3, PT, R3, RZ, P0 ;  /* 0x000000ff0300720c */ /* 0x000fc60000764270 */
[----:B------:R-:W-:-:S05]  /*2450*/  FFMA R5, R28, R88, R5 ;  /* 0x000000581c057223 */ /* 0x000fca0000000005 */
[----:B------:R-:W-:-:S05]  /*2460*/  F2FP.BF16.F32.PACK_AB R5, RZ, R5 ;  /* 0x00000005ff05723e */ /* 0x000fca00000010ff */
[----:B------:R0:W-:Y:S01]  /*2470*/  @P2 STG.E.U16 desc[UR36][R10.64+0x10], R5 ;  /* 0x000010050a002986 */ /* 0x0001e2000c101524 */
[----:B------:R-:W-:Y:S05]  /*2480*/  @!P3 BRA `(.L_x_41) ;  /* 0x000000000004b947 */ /* 0x000fea0003800000 */
[----:B------:R3:W5:Y:S02]  /*2490*/  LDG.E.LTC128B.U16 R24, desc[UR36][R6.64+0x12] ;  /* 0x0000122406187981 */ /* 0x000764000c1e1520 */
.L_x_41:
[----:B------:R-:W-:Y:S05]  /*24a0*/  BSYNC B1 ;  /* 0x0000000000017941 */ /* 0x000fea0003800000 */
.L_x_40:
[----:B-----5:R-:W-:Y:S01]  /*24b0*/  IMAD.U32 R14, R24, 0x10000, RZ ;  /* 0x00010000180e7824 */ /* 0x020fe200078e00ff */
[----:B------:R-:W-:Y:S01]  /*24c0*/  ISETP.GT.AND P1, PT, R3, 0x8, P1 ;  /* 0x000000080300780c */ /* 0x000fe20000f24270 */
[----:B------:R-:W-:Y:S02]  /*24d0*/  BSSY B1, `(.L_x_42) ;  /* 0x0000007000017945 */ /* 0x000fe40003800000 */
[----:B------:R-:W-:-:S04]  /*24e0*/  FMUL R14, R14, R89 ;  /* 0x000000590e0e7220 */ /* 0x000fc80000400000 */
[----:B------:R-:W-:-:S05]  /*24f0*/  FFMA R14, R29, R88, R14 ;  /* 0x000000581d0e7223 */ /* 0x000fca000000000e */
[----:B------:R-:W-:-:S05]  /*2500*/  F2FP.BF16.F32.PACK_AB R14, RZ, R14 ;  /* 0x0000000eff0e723e */ /* 0x000fca00000010ff */
[----:B------:R0:W-:Y:S01]  /*2510*/  @P3 STG.E.U16 desc[UR36][R10.64+0x12], R14 ;  /* 0x0000120e0a003986 */ /* 0x0001e2000c101524 */
[----:B------:R-:W-:Y:S05]  /*2520*/  @!P1 BRA `(.L_x_43) ;  /* 0x0000000000049947 */ /* 0x000fea0003800000 */
[----:B------:R0:W5:Y:S02]  /*2530*/  LDG.E.LTC128B.U16 R24, desc[UR36][R8.64+0x10] ;  /* 0x0000102408187981 */ /* 0x000164000c1e1520 */
.L_x_43:
[----:B------:R-:W-:Y:S05]  /*2540*/  BSYNC B1 ;  /* 0x0000000000017941 */ /* 0x000fea0003800000 */
.L_x_42:
[----:B0----5:R-:W-:Y:S01]  /*2550*/  IMAD.U32 R14, R24, 0x10000, RZ ;  /* 0x00010000180e7824 */ /* 0x021fe200078e00ff */
        /* <DEDUP_REMOVED lines=8> */
.L_x_45:
[----:B------:R-:W-:Y:S05]  /*25e0*/  BSYNC B1 ;  /* 0x0000000000017941 */ /* 0x000fea0003800000 */
.L_x_44:
        /* <DEDUP_REMOVED lines=10> */
.L_x_47:
[----:B------:R-:W-:Y:S05]  /*2690*/  BSYNC B1 ;  /* 0x0000000000017941 */ /* 0x000fea0003800000 */
.L_x_46:
[----:B0----5:R-:W-:Y:S01]  /*26a0*/  IMAD.U32 R14, R24, 0x10000, RZ ;  /* 0x00010000180e7824 */ /* 0x021fe200078e00ff */
        /* <DEDUP_REMOVED lines=9> */
.L_x_49:
[----:B------:R-:W-:Y:S05]  /*2740*/  BSYNC B1 ;  /* 0x0000000000017941 */ /* 0x000fea0003800000 */
.L_x_48:
        /* <DEDUP_REMOVED lines=9> */
.L_x_51:
[----:B------:R-:W-:Y:S05]  /*27e0*/  BSYNC B1 ;  /* 0x0000000000017941 */ /* 0x000fea0003800000 */
.L_x_50:
        /* <DEDUP_REMOVED lines=9> */
.L_x_53:
[----:B------:R-:W-:Y:S05]  /*2880*/  BSYNC B1 ;  /* 0x0000000000017941 */ /* 0x000fea0003800000 */
.L_x_52:
        /* <DEDUP_REMOVED lines=10> */
.L_x_55:
[----:B------:R-:W-:Y:S05]  /*2930*/  BSYNC B1 ;  /* 0x0000000000017941 */ /* 0x000fea0003800000 */
.L_x_54:
        /* <DEDUP_REMOVED lines=10> */
.L_x_57:
[----:B------:R-:W-:Y:S05]  /*29e0*/  BSYNC B1 ;  /* 0x0000000000017941 */ /* 0x000fea0003800000 */
.L_x_56:
        /* <DEDUP_REMOVED lines=9> */
.L_x_59:
[----:B------:R-:W-:Y:S05]  /*2a80*/  BSYNC B1 ;  /* 0x0000000000017941 */ /* 0x000fea0003800000 */
.L_x_58:
        /* <DEDUP_REMOVED lines=9> */
.L_x_61:
[----:B------:R-:W-:Y:S05]  /*2b20*/  BSYNC B1 ;  /* 0x0000000000017941 */ /* 0x000fea0003800000 */
.L_x_60:
        /* <DEDUP_REMOVED lines=10> */
.L_x_63:
[----:B------:R-:W-:Y:S05]  /*2bd0*/  BSYNC B1 ;  /* 0x0000000000017941 */ /* 0x000fea0003800000 */
.L_x_62:
        /* <DEDUP_REMOVED lines=10> */
.L_x_65:
[----:B------:R-:W-:Y:S05]  /*2c80*/  BSYNC B1 ;  /* 0x0000000000017941 */ /* 0x000fea0003800000 */
.L_x_64:
        /* <DEDUP_REMOVED lines=9> */
.L_x_67:
[----:B------:R-:W-:Y:S05]  /*2d20*/  BSYNC B1 ;  /* 0x0000000000017941 */ /* 0x000fea0003800000 */
.L_x_66:
        /* <DEDUP_REMOVED lines=9> */
.L_x_69:
[----:B------:R-:W-:Y:S05]  /*2dc0*/  BSYNC B1 ;  /* 0x0000000000017941 */ /* 0x000fea0003800000 */
.L_x_68:
        /* <DEDUP_REMOVED lines=10> */
.L_x_71:
[----:B------:R-:W-:Y:S05]  /*2e70*/  BSYNC B1 ;  /* 0x0000000000017941 */ /* 0x000fea0003800000 */
.L_x_70:
        /* <DEDUP_REMOVED lines=10> */
.L_x_73:
[----:B------:R-:W-:Y:S05]  /*2f20*/  BSYNC B1 ;  /* 0x0000000000017941 */ /* 0x000fea0003800000 */
.L_x_72:
        /* <DEDUP_REMOVED lines=9> */
.L_x_75:
[----:B------:R-:W-:Y:S05]  /*2fc0*/  BSYNC B1 ;  /* 0x0000000000017941 */ /* 0x000fea0003800000 */
.L_x_74:
        /* <DEDUP_REMOVED lines=9> */
.L_x_77:
[----:B------:R-:W-:Y:S05]  /*3060*/  BSYNC B1 ;  /* 0x0000000000017941 */ /* 0x000fea0003800000 */
.L_x_76:
        /* <DEDUP_REMOVED lines=10> */
.L_x_79:
[----:B------:R-:W-:Y:S05]  /*3110*/  BSYNC B1 ;  /* 0x0000000000017941 */ /* 0x000fea0003800000 */
.L_x_78:
        /* <DEDUP_REMOVED lines=10> */
.L_x_81:
[----:B------:R-:W-:Y:S05]  /*31c0*/  BSYNC B1 ;  /* 0x0000000000017941 */ /* 0x000fea0003800000 */
.L_x_80:
        /* <DEDUP_REMOVED lines=9> */
.L_x_83:
[----:B------:R-:W-:Y:S05]  /*3260*/  BSYNC B1 ;  /* 0x0000000000017941 */ /* 0x000fea0003800000 */
.L_x_82:
        /* <DEDUP_REMOVED lines=9> */
.L_x_85:
[----:B------:R-:W-:Y:S05]  /*3300*/  BSYNC B1 ;  /* 0x0000000000017941 */ /* 0x000fea0003800000 */
.L_x_84:
        /* <DEDUP_REMOVED lines=10> */
.L_x_87:
[----:B------:R-:W-:Y:S05]  /*33b0*/  BSYNC B1 ;  /* 0x0000000000017941 */ /* 0x000fea0003800000 */
.L_x_86:
        /* <DEDUP_REMOVED lines=10> */
.L_x_89:
[----:B------:R-:W-:Y:S05]  /*3460*/  BSYNC B1 ;  /* 0x0000000000017941 */ /* 0x000fea0003800000 */
.L_x_88:
        /* <DEDUP_REMOVED lines=9> */
.L_x_91:
[----:B------:R-:W-:Y:S05]  /*3500*/  BSYNC B1 ;  /* 0x0000000000017941 */ /* 0x000fea0003800000 */
.L_x_90:
        /* <DEDUP_REMOVED lines=9> */
.L_x_93:
[----:B------:R-:W-:Y:S05]  /*35a0*/  BSYNC B1 ;  /* 0x0000000000017941 */ /* 0x000fea0003800000 */
.L_x_92:
        /* <DEDUP_REMOVED lines=10> */
.L_x_95:
[----:B------:R-:W-:Y:S05]  /*3650*/  BSYNC B1 ;  /* 0x0000000000017941 */ /* 0x000fea0003800000 */
.L_x_94:
        /* <DEDUP_REMOVED lines=10> */
.L_x_97:
[----:B------:R-:W-:Y:S05]  /*3700*/  BSYNC B1 ;  /* 0x0000000000017941 */ /* 0x000fea0003800000 */
.L_x_96:
        /* <DEDUP_REMOVED lines=9> */
.L_x_99:
[----:B------:R-:W-:Y:S05]  /*37a0*/  BSYNC B1 ;  /* 0x0000000000017941 */ /* 0x000fea0003800000 */
.L_x_98:
        /* <DEDUP_REMOVED lines=9> */
.L_x_101:
[----:B------:R-:W-:Y:S05]  /*3840*/  BSYNC B1 ;  /* 0x0000000000017941 */ /* 0x000fea0003800000 */
.L_x_100:
        /* <DEDUP_REMOVED lines=10> */
.L_x_103:
[----:B------:R-:W-:Y:S05]  /*38f0*/  BSYNC B1 ;  /* 0x0000000000017941 */ /* 0x000fea0003800000 */
.L_x_102:
        /* <DEDUP_REMOVED lines=10> */
.L_x_105:
[----:B------:R-:W-:Y:S05]  /*39a0*/  BSYNC B1 ;  /* 0x0000000000017941 */ /* 0x000fea0003800000 */
.L_x_104:
        /* <DEDUP_REMOVED lines=9> */
.L_x_107:
[----:B------:R-:W-:Y:S05]  /*3a40*/  BSYNC B1 ;  /* 0x0000000000017941 */ /* 0x000fea0003800000 */
.L_x_106:
        /* <DEDUP_REMOVED lines=9> */
.L_x_109:
[----:B------:R-:W-:Y:S05]  /*3ae0*/  BSYNC B1 ;  /* 0x0000000000017941 */ /* 0x000fea0003800000 */
.L_x_108:
        /* <DEDUP_REMOVED lines=10> */
.L_x_111:
[----:B------:R-:W-:Y:S05]  /*3b90*/  BSYNC B1 ;  /* 0x0000000000017941 */ /* 0x000fea0003800000 */
.L_x_110:
        /* <DEDUP_REMOVED lines=10> */
.L_x_113:
[----:B------:R-:W-:Y:S05]  /*3c40*/  BSYNC B1 ;  /* 0x0000000000017941 */ /* 0x000fea0003800000 */
.L_x_112:
        /* <DEDUP_REMOVED lines=9> */
.L_x_115:
[----:B------:R-:W-:Y:S05]  /*3ce0*/  BSYNC B1 ;  /* 0x0000000000017941 */ /* 0x000fea0003800000 */
.L_x_114:
        /* <DEDUP_REMOVED lines=9> */
.L_x_117:
[----:B------:R-:W-:Y:S05]  /*3d80*/  BSYNC B1 ;  /* 0x0000000000017941 */ /* 0x000fea0003800000 */
.L_x_116:
        /* <DEDUP_REMOVED lines=10> */
.L_x_119:
[----:B------:R-:W-:Y:S05]  /*3e30*/  BSYNC B1 ;  /* 0x0000000000017941 */ /* 0x000fea0003800000 */
.L_x_118:
        /* <DEDUP_REMOVED lines=10> */
.L_x_121:
[----:B------:R-:W-:Y:S05]  /*3ee0*/  BSYNC B1 ;  /* 0x0000000000017941 */ /* 0x000fea0003800000 */
.L_x_120:
        /* <DEDUP_REMOVED lines=9> */
.L_x_123:
[----:B------:R-:W-:Y:S05]  /*3f80*/  BSYNC B1 ;  /* 0x0000000000017941 */ /* 0x000fea0003800000 */
.L_x_122:
        /* <DEDUP_REMOVED lines=9> */
.L_x_125:
[----:B------:R-:W-:Y:S05]  /*4020*/  BSYNC B1 ;  /* 0x0000000000017941 */ /* 0x000fea0003800000 */
.L_x_124:
        /* <DEDUP_REMOVED lines=10> */
.L_x_127:
[----:B------:R-:W-:Y:S05]  /*40d0*/  BSYNC B1 ;  /* 0x0000000000017941 */ /* 0x000fea0003800000 */
.L_x_126:
        /* <DEDUP_REMOVED lines=10> */
.L_x_129:
[----:B------:R-:W-:Y:S05]  /*4180*/  BSYNC B1 ;  /* 0x0000000000017941 */ /* 0x000fea0003800000 */
.L_x_128:
        /* <DEDUP_REMOVED lines=9> */
.L_x_131:
[----:B------:R-:W-:Y:S05]  /*4220*/  BSYNC B1 ;  /* 0x0000000000017941 */ /* 0x000fea0003800000 */
.L_x_130:
        /* <DEDUP_REMOVED lines=9> */
.L_x_133:
[----:B------:R-:W-:Y:S05]  /*42c0*/  BSYNC B1 ;  /* 0x0000000000017941 */ /* 0x000fea0003800000 */
.L_x_132:
        /* <DEDUP_REMOVED lines=10> */
.L_x_135:
[----:B------:R-:W-:Y:S05]  /*4370*/  BSYNC B1 ;  /* 0x0000000000017941 */ /* 0x000fea0003800000 */
.L_x_134:
        /* <DEDUP_REMOVED lines=10> */
.L_x_137:
[----:B------:R-:W-:Y:S05]  /*4420*/  BSYNC B1 ;  /* 0x0000000000017941 */ /* 0x000fea0003800000 */
.L_x_136:
        /* <DEDUP_REMOVED lines=9> */
.L_x_139:
[----:B------:R-:W-:Y:S05]  /*44c0*/  BSYNC B1 ;  /* 0x0000000000017941 */ /* 0x000fea0003800000 */
.L_x_138:
        /* <DEDUP_REMOVED lines=9> */
.L_x_141:
[----:B------:R-:W-:Y:S05]  /*4560*/  BSYNC B1 ;  /* 0x0000000000017941 */ /* 0x000fea0003800000 */
.L_x_140:
        /* <DEDUP_REMOVED lines=10> */
.L_x_143:
[----:B------:R-:W-:Y:S05]  /*4610*/  BSYNC B1 ;  /* 0x0000000000017941 */ /* 0x000fea0003800000 */
.L_x_142:
        /* <DEDUP_REMOVED lines=10> */
.L_x_145:
[----:B------:R-:W-:Y:S05]  /*46c0*/  BSYNC B1 ;  /* 0x0000000000017941 */ /* 0x000fea0003800000 */
.L_x_144:
        /* <DEDUP_REMOVED lines=9> */
.L_x_147:
[----:B------:R-:W-:Y:S05]  /*4760*/  BSYNC B1 ;  /* 0x0000000000017941 */ /* 0x000fea0003800000 */
.L_x_146:
        /* <DEDUP_REMOVED lines=9> */
.L_x_149:
[----:B------:R-:W-:Y:S05]  /*4800*/  BSYNC B1 ;  /* 0x0000000000017941 */ /* 0x000fea0003800000 */
.L_x_148:
        /* <DEDUP_REMOVED lines=10> */
.L_x_151:
[----:B------:R-:W-:Y:S05]  /*48b0*/  BSYNC B1 ;  /* 0x0000000000017941 */ /* 0x000fea0003800000 */
.L_x_150:
[----:B0----5:R-:W-:Y:S01]  /*48c0*/  IMAD.U32 R14, R24, 0x10000, RZ ;  /* 0x00010000180e7824 */ /* 0x021fe200078e00ff */
[----:B------:R-:W-:Y:S01]  /*48d0*/  ISETP.GT.AND P0, PT, R4, 0x79, PT ;  /* 0x000000790400780c */ /* 0x000fe20003f04270 */
[----:B------:R-:W-:Y:S01]  /*48e0*/  @P2 IMAD.MOV.U32 R4, RZ, RZ, R10 ;  /* 0x000000ffff042224 */ /* 0x000fe200078e000a */
[----:B------:R-:W-:Y:S01]  /*48f0*/  BSSY B1, `(.L_x_152) ;  /* 0x000000a000017945 */ /* 0x000fe20003800000 */
[----:B------:R-:W-:Y:S01]  /*4900*/  FMUL R5, R14, R89 ;  /* 0x000000590e057220 */ /* 0x000fe20000400000 */
[----:B------:R-:W-:-:S03]  /*4910*/  ISETP.GT.AND P3, PT, R3, RZ, P0 ;  /* 0x000000ff0300720c */ /* 0x000fc60000764270 */
[----:B------:R-:W-:-:S05]  /*4920*/  FFMA R5, R84, R88, R5 ;  /* 0x0000005854057223 */ /* 0x000fca0000000005 */
[----:B------:R-:W-:-:S04]  /*4930*/  F2FP.BF16.F32.PACK_AB R5, RZ, R5 ;  /* 0x00000005ff05723e */ /* 0x000fc800000010ff */
[----:B------:R-:W-:Y:S01]  /*4940*/  PRMT R14, R5, 0x7610, R14 ;  /* 0x00007610050e7816 */ /* 0x000fe2000000000e */
[----:B------:R-:W-:-:S05]  /*4950*/  @P2 IMAD.MOV.U32 R5, RZ, RZ, R11 ;  /* 0x000000ffff052224 */ /* 0x000fca00078e000b */
[----:B------:R0:W-:Y:S01]  /*4960*/  @P2 STG.E.U16 desc[UR36][R4.64+0xf0], R14 ;  /* 0x0000f00e04002986 */ /* 0x0001e2000c101524 */
[----:B------:R-:W-:Y:S05]  /*4970*/  @!P3 BRA `(.L_x_153) ;  /* 0x000000000004b947 */ /* 0x000fea0003800000 */
[----:B------:R0:W5:Y:S02]  /*4980*/  LDG.E.LTC128B.U16 R24, desc[UR36][R6.64+0xf2] ;  /* 0x0000f22406187981 */ /* 0x000164000c1e1520 */
.L_x_153:
[----:B------:R-:W-:Y:S05]  /*4990*/  BSYNC B1 ;  /* 0x0000000000017941 */ /* 0x000fea0003800000 */
.L_x_152:
        /* <DEDUP_REMOVED lines=9> */
.L_x_155:
[----:B------:R-:W-:Y:S05]  /*4a30*/  BSYNC B1 ;  /* 0x0000000000017941 */ /* 0x000fea0003800000 */
.L_x_154:
[----:B0----5:R-:W-:Y:S01]  /*4a40*/  IMAD.U32 R4, R24, 0x10000, RZ ;  /* 0x0001000018047824 */ /* 0x021fe200078e00ff */
[----:B------:R-:W-:Y:S01]  /*4a50*/  ISETP.GT.AND P0, PT, R3, 0x8, P0 ;  /* 0x000000080300780c */ /* 0x000fe20000704270 */
[----:B------:R-:W-:Y:S02]  /*4a60*/  BSSY B1, `(.L_x_156) ;  /* 0x000000a000017945 */ /* 0x000fe40003800000 */
[----:B------:R-:W-:Y:S01]  /*4a70*/  FMUL R5, R4, R89 ;  /* 0x0000005904057220 */ /* 0x000fe20000400000 */
[----:B------:R-:W-:-:S03]  /*4a80*/  @P1 IMAD.MOV.U32 R4, RZ, RZ, R12 ;  /* 0x000000ffff041224 */ /* 0x000fc600078e000c */
[----:B------:R-:W-:-:S05]  /*4a90*/  FFMA R5, R86, R88, R5 ;  /* 0x0000005856057223 */ /* 0x000fca0000000005 */
[----:B------:R-:W-:-:S04]  /*4aa0*/  F2FP.BF16.F32.PACK_AB R5, RZ, R5 ;  /* 0x00000005ff05723e */ /* 0x000fc800000010ff */
[----:B-1-34-:R-:W-:Y:S01]  /*4ab0*/  PRMT R6, R5, 0x7610, R6 ;  /* 0x0000761005067816 */ /* 0x01afe20000000006 */
[----:B------:R-:W-:-:S05]  /*4ac0*/  @P1 IMAD.MOV.U32 R5, RZ, RZ, R13 ;  /* 0x000000ffff051224 */ /* 0x000fca00078e000d */
[----:B------:R0:W-:Y:S01]  /*4ad0*/  @P1 STG.E.U16 desc[UR36][R4.64+0xf0], R6 ;  /* 0x0000f00604001986 */ /* 0x0001e2000c101524 */
[----:B------:R-:W-:Y:S05]  /*4ae0*/  @!P0 BRA `(.L_x_157) ;  /* 0x0000000000048947 */ /* 0x000fea0003800000 */
[----:B------:R1:W5:Y:S02]  /*4af0*/  LDG.E.LTC128B.U16 R24, desc[UR36][R8.64+0xf2] ;  /* 0x0000f22408187981 */ /* 0x000364000c1e1520 */
.L_x_157:
[----:B------:R-:W-:Y:S05]  /*4b00*/  BSYNC B1 ;  /* 0x0000000000017941 */ /* 0x000fea0003800000 */
.L_x_156:
[----:B------:R-:W-:Y:S05]  /*4b10*/  @!P0 BRA `(.L_x_158) ;  /* 0x0000001000e88947 */ /* 0x000fea0003800000 */
[----:B-----5:R-:W-:-:S04]  /*4b20*/  IMAD.U32 R24, R24, 0x10000, RZ ;  /* 0x0001000018187824 */ /* 0x020fc800078e00ff */
[----:B------:R-:W-:-:S04]  /*4b30*/  FMUL R24, R24, R89 ;  /* 0x0000005918187220 */ /* 0x000fc80000400000 */
[----:B------:R-:W-:-:S05]  /*4b40*/  FFMA R24, R87, R88, R24 ;  /* 0x0000005857187223 */ /* 0x000fca0000000018 */
[----:B------:R-:W-:-:S05]  /*4b50*/  F2FP.BF16.F32.PACK_AB R24, RZ, R24 ;  /* 0x00000018ff18723e */ /* 0x000fca00000010ff */
[----:B------:R3:W-:Y:S01]  /*4b60*/  STG.E.U16 desc[UR36][R12.64+0xf2], R24 ;  /* 0x0000f2180c007986 */ /* 0x0007e2000c101524 */
[----:B------:R-:W-:Y:S05]  /*4b70*/  BRA `(.L_x_158) ;  /* 0x0000001000d07947 */ /* 0x000fea0003800000 */
.L_x_33:
[----:B------:R-:W-:Y:S01]  /*4b80*/  ISETP.GT.AND P0, PT, R4, 0x1, PT ;  /* 0x000000010400780c */ /* 0x000fe20003f04270 */
[----:B------:R-:W-:Y:S01]  /*4b90*/  ULDC.64 UR4, c[0x0][0x5c0] ;  /* 0x0001700000047ab9 */ /* 0x000fe20000000a00 */
[-C--:B------:R-:W-:Y:S01]  /*4ba0*/  FMUL R24, R24, R88.reuse ;  /* 0x0000005818187220 */ /* 0x080fe20000400000 */
[-C--:B------:R-:W-:Y:S01]  /*4bb0*/  FMUL R25, R25, R88.reuse ;  /* 0x0000005819197220 */ /* 0x080fe20000400000 */
[----:B------:R-:W-:Y:S01]  /*4bc0*/  ISETP.GT.AND P3, PT, R3, RZ, P0 ;  /* 0x000000ff0300720c */ /* 0x000fe20000764270 */
[-C--:B------:R-:W-:Y:S01]  /*4bd0*/  FMUL R26, R26, R88.reuse ;  /* 0x000000581a1a7220 */ /* 0x080fe20000400000 */
[----:B------:R-:W-:Y:S01]  /*4be0*/  LEA R6, P4, R92, UR4, 0x1 ;  /* 0x000000045c067c11 */ /* 0x000fe2000f8808ff */
[----:B------:R-:W-:Y:S01]  /*4bf0*/  FMUL R27, R27, R88 ;  /* 0x000000581b1b7220 */ /* 0x000fe20000400000 */
[----:B------:R-:W-:Y:S01]  /*4c00*/  F2FP.BF16.F32.PACK_AB R24, RZ, R24 ;  /* 0x00000018ff18723e */ /* 0x000fe200000010ff */
[-C--:B------:R-:W-:Y:S01]  /*4c10*/  FMUL R28, R28, R88.reuse ;  /* 0x000000581c1c7220 */ /* 0x080fe20000400000 */
[----:B------:R-:W-:Y:S01]  /*4c20*/  LEA.HI.X R7, R92, UR5, R107, 0x1, P4 ;  /* 0x000000055c077c11 */ /* 0x000fe2000a0f0c6b */
[-C--:B------:R-:W-:Y:S01]  /*4c30*/  FMUL R29, R29, R88.reuse ;  /* 0x000000581d1d7220 */ /* 0x080fe20000400000 */
[----:B------:R-:W-:Y:S01]  /*4c40*/  F2FP.BF16.F32.PACK_AB R25, RZ, R25 ;  /* 0x00000019ff19723e */ /* 0x000fe200000010ff */
[-C--:B------:R-:W-:Y:S01]  /*4c50*/  FMUL R30, R30, R88.reuse ;  /* 0x000000581e1e7220 */ /* 0x080fe20000400000 */
[----:B------:R-:W-:Y:S01]  /*4c60*/  SHF.L.U64.HI R99, R98, 0x4, R99 ;  /* 0x0000000462637819 */ /* 0x000fe20000010263 */
[----:B------:R-:W-:Y:S01]  /*4c70*/  @P1 STG.E.U16 desc[UR36][R6.64], R24 ;  /* 0x0000001806001986 */ /* 0x000fe2000c101524 */
[----:B------:R-:W-:Y:S01]  /*4c80*/  ISETP.GT.AND P1, PT, R4, 0x8, PT ;  /* 0x000000080400780c */ /* 0x000fe20003f24270 */
[----:B------:R-:W-:Y:S01]  /*4c90*/  FMUL R31, R31, R88 ;  /* 0x000000581f1f7220 */ /* 0x000fe20000400000 */
[C---:B------:R-:W-:Y:S01]  /*4ca0*/  ISETP.GT.AND P4, PT, R3.reuse, 0x8, P0 ;  /* 0x000000080300780c */ /* 0x040fe20000784270 */
[----:B------:R-:W-:Y:S01]  /*4cb0*/  @P3 STG.E.U16 desc[UR36][R6.64+0x2], R25 ;  /* 0x0000021906003986 */ /* 0x000fe2000c101524 */
[----:B------:R-:W-:Y:S01]  /*4cc0*/  LEA R8, P3, R98, R6, 0x4 ;  /* 0x0000000662087211 */ /* 0x000fe200078620ff */
[-C--:B------:R-:W-:Y:S01]  /*4cd0*/  FMUL R32, R32, R88.reuse ;  /* 0x0000005820207220 */ /* 0x080fe20000400000 */
[----:B------:R-:W-:Y:S01]  /*4ce0*/  ISETP.GT.AND P2, PT, R3, 0x8, P2 ;  /* 0x000000080300780c */ /* 0x000fe20001744270 */
[-C--:B------:R-:W-:Y:S01]  /*4cf0*/  FMUL R33, R33, R88.reuse ;  /* 0x0000005821217220 */ /* 0x080fe20000400000 */
[----:B------:R-:W-:Y:S01]  /*4d00*/  ISETP.GT.AND P0, PT, R4, 0x9, PT ;  /* 0x000000090400780c */ /* 0x000fe20003f04270 */
[----:B------:R-:W-:Y:S01]  /*4d10*/  IMAD.X R9, R99, 0x1, R7, P3 ;  /* 0x0000000163097824 */ /* 0x000fe200018e0607 */
[C---:B------:R-:W-:Y:S01]  /*4d20*/  ISETP.GT.AND P5, PT, R3.reuse, RZ, P1 ;  /* 0x000000ff0300720c */ /* 0x040fe20000fa4270 */
[-C--:B------:R-:W-:Y:S01]  /*4d30*/  FMUL R34, R34, R88.reuse ;  /* 0x0000005822227220 */ /* 0x080fe20000400000 */
[----:B------:R-:W-:Y:S01]  /*4d40*/  ISETP.GT.AND P3, PT, R3, RZ, P0 ;  /* 0x000000ff0300720c */ /* 0x000fe20000764270 */
[----:B------:R-:W-:Y:S01]  /*4d50*/  FMUL R35, R35, R88 ;  /* 0x0000005823237220 */ /* 0x000fe20000400000 */
[----:B------:R-:W-:Y:S01]  /*4d60*/  F2FP.BF16.F32.PACK_AB R26, RZ, R26 ;  /* 0x0000001aff1a723e */ /* 0x000fe200000010ff */
[-C--:B------:R-:W-:Y:S01]  /*4d70*/  FMUL R36, R36, R88.reuse ;  /* 0x0000005824247220 */ /* 0x080fe20000400000 */
[----:B------:R-:W-:Y:S01]  /*4d80*/  F2FP.BF16.F32.PACK_AB R27, RZ, R27 ;  /* 0x0000001bff1b723e */ /* 0x000fe200000010ff */
[----:B------:R-:W-:Y:S01]  /*4d90*/  FMUL R37, R37, R88 ;  /* 0x0000005825257220 */ /* 0x000fe20000400000 */
[----:B------:R-:W-:Y:S01]  /*4da0*/  F2FP.BF16.F32.PACK_AB R28, RZ, R28 ;  /* 0x0000001cff1c723e */ /* 0x000fe200000010ff */
[----:B------:R-:W-:Y:S01]  /*4db0*/  @P2 STG.E.U16 desc[UR36][R8.64], R26 ;  /* 0x0000001a08002986 */ /* 0x000fe2000c101524 */
[----:B------:R-:W-:Y:S01]  /*4dc0*/  F2FP.BF16.F32.PACK_AB R29, RZ, R29 ;  /* 0x0000001dff1d723e */ /* 0x000fe200000010ff */
[-C--:B------:R-:W-:Y:S01]  /*4dd0*/  FMUL R38, R38, R88.reuse ;  /* 0x0000005826267220 */ /* 0x080fe20000400000 */
[----:B------:R-:W-:Y:S01]  /*4de0*/  ISETP.GT.AND P2, PT, R3, 0x8, P1 ;  /* 0x000000080300780c */ /* 0x000fe20000f44270 */
[----:B------:R-:W-:Y:S01]  /*4df0*/  @P4 STG.E.U16 desc[UR36][R8.64+0x2], R27 ;  /* 0x0000021b08004986 */ /* 0x000fe2000c101524 */
[----:B------:R-:W-:Y:S01]  /*4e00*/  ISETP.GT.AND P1, PT, R4, 0x10, PT ;  /* 0x000000100400780c */ /* 0x000fe20003f24270 */
[----:B------:R-:W-:Y:S01]  /*4e10*/  FMUL R39, R39, R88 ;  /* 0x0000005827277220 */ /* 0x000fe20000400000 */
[----:B------:R-:W-:Y:S01]  /*4e20*/  F2FP.BF16.F32.PACK_AB R30, RZ, R30 ;  /* 0x0000001eff1e723e */ /* 0x000fe200000010ff */
[----:B------:R-:W-:Y:S01]  /*4e30*/  @P5 STG.E.U16 desc[UR36][R6.64+0x10], R28 ;  /* 0x0000101c06005986 */ /* 0x000fe2000c101524 */
[C---:B------:R-:W-:Y:S01]  /*4e40*/  ISETP.GT.AND P4, PT, R3.reuse, RZ, P1 ;  /* 0x000000ff0300720c */ /* 0x040fe20000f84270 */
[-C--:B------:R-:W-:Y:S01]  /*4e50*/  FMUL R40, R40, R88.reuse ;  /* 0x0000005828287220 */ /* 0x080fe20000400000 */
[----:B------:R-:W-:Y:S01]  /*4e60*/  F2FP.BF16.F32.PACK_AB R31, RZ, R31 ;  /* 0x0000001fff1f723e */ /* 0x000fe200000010ff */
[----:B------:R-:W-:Y:S01]  /*4e70*/  @P3 STG.E.U16 desc[UR36][R6.64+0x12], R29 ;  /* 0x0000121d06003986 */ /* 0x000fe2000c101524 */
[----:B------:R-:W-:Y:S01]  /*4e80*/  ISETP.GT.AND P3, PT, R3, 0x8, P0 ;  /* 0x000000080300780c */ /* 0x000fe20000764270 */
[----:B------:R-:W-:Y:S01]  /*4e90*/  FMUL R41, R41, R88 ;  /* 0x0000005829297220 */ /* 0x000fe20000400000 */
[----:B------:R-:W-:Y:S01]  /*4ea0*/  ISETP.GT.AND P0, PT, R4, 0x11, PT ;  /* 0x000000110400780c */ /* 0x000fe20003f04270 */
[----:B------:R-:W-:Y:S01]  /*4eb0*/  @P2 STG.E.U16 desc[UR36][R8.64+0x10], R30 ;  /* 0x0000101e08002986 */ /* 0x000fe2000c101524 */
[----:B------:R-:W-:Y:S01]  /*4ec0*/  F2FP.BF16.F32.PACK_AB R32, RZ, R32 ;  /* 0x00000020ff20723e */ /* 0x000fe200000010ff */
[-C--:B------:R-:W-:Y:S01]  /*4ed0*/  FMUL R42, R42, R88.reuse ;  /* 0x000000582a2a7220 */ /* 0x080fe20000400000 */
[----:B------:R-:W-:Y:S01]  /*4ee0*/  ISETP.GT.AND P5, PT, R3, RZ, P0 ;  /* 0x000000ff0300720c */ /* 0x000fe200007a4270 */
[-C--:B------:R-:W-:Y:S01]  /*4ef0*/  FMUL R43, R43, R88.reuse ;  /* 0x000000582b2b7220 */ /* 0x080fe20000400000 */
[----:B------:R-:W-:Y:S01]  /*4f00*/  ISETP.GT.AND P2, PT, R3, 0x8, P1 ;  /* 0x000000080300780c */ /* 0x000fe20000f44270 */
[-C--:B------:R-:W-:Y:S01]  /*4f10*/  FMUL R44, R44, R88.reuse ;  /* 0x000000582c2c7220 */ /* 0x080fe20000400000 */
[----:B------:R-:W-:Y:S01]  /*4f20*/  ISETP.GT.AND P1, PT, R4, 0x18, PT ;  /* 0x000000180400780c */ /* 0x000fe20003f24270 */
[-C--:B------:R-:W-:Y:S01]  /*4f30*/  FMUL R45, R45, R88.reuse ;  /* 0x000000582d2d7220 */ /* 0x080fe20000400000 */
[----:B------:R-:W-:Y:S01]  /*4f40*/  F2FP.BF16.F32.PACK_AB R33, RZ, R33 ;  /* 0x00000021ff21723e */ /* 0x000fe200000010ff */
[----:B------:R-:W-:Y:S01]  /*4f50*/  @P3 STG.E.U16 desc[UR36][R8.64+0x12], R31 ;  /* 0x0000121f08003986 */ /* 0x000fe2000c101524 */
[C---:B------:R-:W-:Y:S01]  /*4f60*/  ISETP.GT.AND P3, PT, R3.reuse, 0x8, P0 ;  /* 0x000000080300780c */ /* 0x040fe20000764270 */
[-C--:B------:R-:W-:Y:S01]  /*4f70*/  FMUL R46, R46, R88.reuse ;  /* 0x000000582e2e7220 */ /* 0x080fe20000400000 */
[----:B------:R-:W-:Y:S01]  /*4f80*/  ISETP.GT.AND P0, PT, R4, 0x19, PT ;  /* 0x000000190400780c */ /* 0x000fe20003f04270 */
[----:B------:R-:W-:Y:S01]  /*4f90*/  @P4 STG.E.U16 desc[UR36][R6.64+0x20], R32 ;  /* 0x0000202006004986 */ /* 0x000fe2000c101524 */
[----:B------:R-:W-:Y:S01]  /*4fa0*/  ISETP.GT.AND P4, PT, R3, RZ, P1 ;  /* 0x000000ff0300720c */ /* 0x000fe20000f84270 */
[----:B------:R-:W-:Y:S01]  /*4fb0*/  FMUL R47, R47, R88 ;  /* 0x000000582f2f7220 */ /* 0x000fe20000400000 */
[----:B------:R-:W-:Y:S01]  /*4fc0*/  F2FP.BF16.F32.PACK_AB R34, RZ, R34 ;  /* 0x00000022ff22723e */ /* 0x000fe200000010ff */
[----:B------:R-:W-:Y:S01]  /*4fd0*/  @P5 STG.E.U16 desc[UR36][R6.64+0x22], R33 ;  /* 0x0000222106005986 */ /* 0x000fe2000c101524 */
[----:B------:R-:W-:Y:S01]  /*4fe0*/  ISETP.GT.AND P5, PT, R3, RZ, P0 ;  /* 0x000000ff0300720c */ /* 0x000fe200007a4270 */
[----:B------:R-:W-:Y:S01]  /*4ff0*/  FMUL R48, R48, R88 ;  /* 0x0000005830307220 */ /* 0x000fe20000400000 */
[----:B------:R-:W-:Y:S01]  /*5000*/  F2FP.BF16.F32.PACK_AB R35, RZ, R35 ;  /* 0x00000023ff23723e */ /* 0x000fe200000010ff */
[----:B------:R-:W-:Y:S01]  /*5010*/  @P2 STG.E.U16 desc[UR36][R8.64+0x20], R34 ;  /* 0x0000202208002986 */ /* 0x000fe2000c101524 */
[----:B------:R-:W-:Y:S01]  /*5020*/  F2FP.BF16.F32.PACK_AB R36, RZ, R36 ;  /* 0x00000024ff24723e */ /* 0x000fe200000010ff */
[-C--:B------:R-:W-:Y:S01]  /*5030*/  FMUL R49, R49, R88.reuse ;  /* 0x0000005831317220 */ /* 0x080fe20000400000 */
[C---:B------:R-:W-:Y:S01]  /*5040*/  ISETP.GT.AND P2, PT, R3.reuse, 0x8, P1 ;  /* 0x000000080300780c */ /* 0x040fe20000f44270 */
[----:B------:R-:W-:Y:S01]  /*5050*/  @P3 STG.E.U16 desc[UR36][R8.64+0x22], R35 ;  /* 0x0000222308003986 */ /* 0x000fe2000c101524 */
[----:B------:R-:W-:Y:S01]  /*5060*/  ISETP.GT.AND P1, PT, R4, 0x20, PT ;  /* 0x000000200400780c */ /* 0x000fe20003f24270 */
[-C--:B------:R-:W-:Y:S01]  /*5070*/  FMUL R50, R50, R88.reuse ;  /* 0x0000005832327220 */ /* 0x080fe20000400000 */
[----:B------:R-:W-:Y:S01]  /*5080*/  F2FP.BF16.F32.PACK_AB R37, RZ, R37 ;  /* 0x00000025ff25723e */ /* 0x000fe200000010ff */
[----:B------:R-:W-:Y:S01]  /*5090*/  @P4 STG.E.U16 desc[UR36][R6.64+0x30], R36 ;  /* 0x0000302406004986 */ /* 0x000fe2000c101524 */
[----:B------:R-:W-:Y:S01]  /*50a0*/  ISETP.GT.AND P3, PT, R3, 0x8, P0 ;  /* 0x000000080300780c */ /* 0x000fe20000764270 */
[-C--:B------:R-:W-:Y:S01]  /*50b0*/  FMUL R51, R51, R88.reuse ;  /* 0x0000005833337220 */ /* 0x080fe20000400000 */
[----:B------:R-:W-:Y:S01]  /*50c0*/  ISETP.GT.AND P0, PT, R4, 0x21, PT ;  /* 0x000000210400780c */ /* 0x000fe20003f04270 */
[----:B------:R-:W-:Y:S01]  /*50d0*/  @P5 STG.E.U16 desc[UR36][R6.64+0x32], R37 ;  /* 0x0000322506005986 */ /* 0x000fe2000c101524 */
[----:B------:R-:W-:Y:S01]  /*50e0*/  ISETP.GT.AND P4, PT, R3, RZ, P1 ;  /* 0x000000ff0300720c */ /* 0x000fe20000f84270 */
[----:B------:R-:W-:Y:S01]  /*50f0*/  FMUL R52, R52, R88 ;  /* 0x0000005834347220 */ /* 0x000fe20000400000 */
[----:B------:R-:W-:Y:S01]  /*5100*/  F2FP.BF16.F32.PACK_AB R38, RZ, R38 ;  /* 0x00000026ff26723e */ /* 0x000fe200000010ff */
[-C--:B------:R-:W-:Y:S01]  /*5110*/  FMUL R53, R53, R88.reuse ;  /* 0x0000005835357220 */ /* 0x080fe20000400000 */
        /* <DEDUP_REMOVED lines=113> */
[----:B------:R-:W-:Y:S01]  /*5830*/  FMUL R87, R87, R88 ;  /* 0x0000005857577220 */ /* 0x000fe20000400000 */
[----:B------:R-:W-:Y:S01]  /*5840*/  ISETP.GT.AND P0, PT, R4, 0x51, PT ;  /* 0x000000510400780c */ /* 0x000fe20003f04270 */
[----:B------:R-:W-:Y:S01]  /*5850*/  @P5 STG.E.U16 desc[UR36][R6.64+0x92], R61 ;  /* 0x0000923d06005986 */ /* 0x000fe2000c101524 */
[----:B------:R-:W-:-:S02]  /*5860*/  ISETP.GT.AND P4, PT, R3, RZ, P1 ;  /* 0x000000ff0300720c */ /* 0x000fc40000f84270 */
[----:B------:R-:W-:Y:S02]  /*5870*/  F2FP.BF16.F32.PACK_AB R62, RZ, R62 ;  /* 0x0000003eff3e723e */ /* 0x000fe400000010ff */
[C---:B------:R-:W-:Y:S02]  /*5880*/  ISETP.GT.AND P5, PT, R3.reuse, RZ, P0 ;  /* 0x000000ff0300720c */ /* 0x040fe400007a4270 */
[----:B------:R-:W-:Y:S01]  /*5890*/  F2FP.BF16.F32.PACK_AB R63, RZ, R63 ;  /* 0x0000003fff3f723e */ /* 0x000fe200000010ff */
[----:B------:R-:W-:Y:S01]  /*58a0*/  @P2 STG.E.U16 desc[UR36][R8.64+0x90], R62 ;  /* 0x0000903e08002986 */ /* 0x000fe2000c101524 */
[----:B------:R-:W-:Y:S02]  /*58b0*/  F2FP.BF16.F32.PACK_AB R64, RZ, R64 ;  /* 0x00000040ff40723e */ /* 0x000fe400000010ff */
[----:B------:R-:W-:Y:S01]  /*58c0*/  ISETP.GT.AND P2, PT, R3, 0x8, P1 ;  /* 0x000000080300780c */ /* 0x000fe20000f44270 */
[----:B------:R-:W-:Y:S01]  /*58d0*/  @P3 STG.E.U16 desc[UR36][R8.64+0x92], R63 ;  /* 0x0000923f08003986 */ /* 0x000fe2000c101524 */
[----:B------:R-:W-:-:S02]  /*58e0*/  ISETP.GT.AND P1, PT, R4, 0x58, PT ;  /* 0x000000580400780c */ /* 0x000fc40003f24270 */
[----:B------:R-:W-:Y:S01]  /*58f0*/  F2FP.BF16.F32.PACK_AB R65, RZ, R65 ;  /* 0x00000041ff41723e */ /* 0x000fe200000010ff */
[----:B------:R-:W-:Y:S01]  /*5900*/  @P4 STG.E.U16 desc[UR36][R6.64+0xa0], R64 ;  /* 0x0000a04006004986 */ /* 0x000fe2000c101524 */
[C---:B------:R-:W-:Y:S02]  /*5910*/  ISETP.GT.AND P3, PT, R3.reuse, 0x8, P0 ;  /* 0x000000080300780c */ /* 0x040fe40000764270 */
[----:B------:R-:W-:Y:S01]  /*5920*/  ISETP.GT.AND P0, PT, R4, 0x59, PT ;  /* 0x000000590400780c */ /* 0x000fe20003f04270 */
[----:B------:R-:W-:Y:S01]  /*5930*/  @P5 STG.E.U16 desc[UR36][R6.64+0xa2], R65 ;  /* 0x0000a24106005986 */ /* 0x000fe2000c101524 */
[C---:B------:R-:W-:Y:S02]  /*5940*/  ISETP.GT.AND P4, PT, R3.reuse, RZ, P1 ;  /* 0x000000ff0300720c */ /* 0x040fe40000f84270 */
[----:B------:R-:W-:Y:S02]  /*5950*/  F2FP.BF16.F32.PACK_AB R66, RZ, R66 ;  /* 0x00000042ff42723e */ /* 0x000fe400000010ff */
[----:B------:R-:W-:-:S02]  /*5960*/  ISETP.GT.AND P5, PT, R3, RZ, P0 ;  /* 0x000000ff0300720c */ /* 0x000fc400007a4270 */
[----:B------:R-:W-:Y:S01]  /*5970*/  F2FP.BF16.F32.PACK_AB R67, RZ, R67 ;  /* 0x00000043ff43723e */ /* 0x000fe200000010ff */
[----:B------:R-:W-:Y:S01]  /*5980*/  @P2 STG.E.U16 desc[UR36][R8.64+0xa0], R66 ;  /* 0x0000a04208002986 */ /* 0x000fe2000c101524 */
[----:B------:R-:W-:Y:S02]  /*5990*/  F2FP.BF16.F32.PACK_AB R68, RZ, R68 ;  /* 0x00000044ff44723e */ /* 0x000fe400000010ff */
[C---:B------:R-:W-:Y:S01]  /*59a0*/  ISETP.GT.AND P2, PT, R3.reuse, 0x8, P1 ;  /* 0x000000080300780c */ /* 0x040fe20000f44270 */
[----:B------:R-:W-:Y:S01]  /*59b0*/  @P3 STG.E.U16 desc[UR36][R8.64+0xa2], R67 ;  /* 0x0000a24308003986 */ /* 0x000fe2000c101524 */
[----:B------:R-:W-:Y:S02]  /*59c0*/  ISETP.GT.AND P1, PT, R4, 0x60, PT ;  /* 0x000000600400780c */ /* 0x000fe40003f24270 */
[----:B------:R-:W-:Y:S01]  /*59d0*/  F2FP.BF16.F32.PACK_AB R69, RZ, R69 ;  /* 0x00000045ff45723e */ /* 0x000fe200000010ff */
[----:B------:R-:W-:Y:S01]  /*59e0*/  @P4 STG.E.U16 desc[UR36][R6.64+0xb0], R68 ;  /* 0x0000b04406004986 */ /* 0x000fe2000c101524 */
[----:B------:R-:W-:-:S02]  /*59f0*/  ISETP.GT.AND P3, PT, R3, 0x8, P0 ;  /* 0x000000080300780c */ /* 0x000fc40000764270 */
[----:B------:R-:W-:Y:S01]  /*5a00*/  ISETP.GT.AND P0, PT, R4, 0x61, PT ;  /* 0x000000610400780c */ /* 0x000fe20003f04270 */
[----:B------:R-:W-:Y:S01]  /*5a10*/  @P5 STG.E.U16 desc[UR36][R6.64+0xb2], R69 ;  /* 0x0000b24506005986 */ /* 0x000fe2000c101524 */
[C---:B------:R-:W-:Y:S02]  /*5a20*/  ISETP.GT.AND P4, PT, R3.reuse, RZ, P1 ;  /* 0x000000ff0300720c */ /* 0x040fe40000f84270 */
[----:B------:R-:W-:Y:S02]  /*5a30*/  ISETP.GT.AND P5, PT, R3, RZ, P0 ;  /* 0x000000ff0300720c */ /* 0x000fe400007a4270 */
[----:B------:R-:W-:Y:S02]  /*5a40*/  F2FP.BF16.F32.PACK_AB R70, RZ, R70 ;  /* 0x00000046ff46723e */ /* 0x000fe400000010ff */
[----:B------:R-:W-:Y:S02]  /*5a50*/  F2FP.BF16.F32.PACK_AB R71, RZ, R71 ;  /* 0x00000047ff47723e */ /* 0x000fe400000010ff */
[----:B------:R-:W-:Y:S01]  /*5a60*/  F2FP.BF16.F32.PACK_AB R72, RZ, R72 ;  /* 0x00000048ff48723e */ /* 0x000fe200000010ff */
[----:B------:R-:W-:Y:S01]  /*5a70*/  @P2 STG.E.U16 desc[UR36][R8.64+0xb0], R70 ;  /* 0x0000b04608002986 */ /* 0x000fe2000c101524 */
[----:B------:R-:W-:-:S02]  /*5a80*/  F2FP.BF16.F32.PACK_AB R73, RZ, R73 ;  /* 0x00000049ff49723e */ /* 0x000fc400000010ff */
[C---:B------:R-:W-:Y:S01]  /*5a90*/  ISETP.GT.AND P1, PT, R3.reuse, 0x8, P1 ;  /* 0x000000080300780c */ /* 0x040fe20000f24270 */
[----:B------:R-:W-:Y:S01]  /*5aa0*/  @P3 STG.E.U16 desc[UR36][R8.64+0xb2], R71 ;  /* 0x0000b24708003986 */ /* 0x000fe2000c101524 */
[C---:B------:R-:W-:Y:S02]  /*5ab0*/  ISETP.GT.AND P2, PT, R3.reuse, 0x8, P0 ;  /* 0x000000080300780c */ /* 0x040fe40000744270 */
[C---:B------:R-:W-:Y:S01]  /*5ac0*/  ISETP.GT.AND P0, PT, R4.reuse, 0x69, PT ;  /* 0x000000690400780c */ /* 0x040fe20003f04270 */
[----:B------:R-:W-:Y:S01]  /*5ad0*/  @P4 STG.E.U16 desc[UR36][R6.64+0xc0], R72 ;  /* 0x0000c04806004986 */ /* 0x000fe2000c101524 */
[----:B------:R-:W-:Y:S02]  /*5ae0*/  ISETP.GT.AND P4, PT, R4, 0x68, PT ;  /* 0x000000680400780c */ /* 0x000fe40003f84270 */
[----:B------:R-:W-:Y:S01]  /*5af0*/  F2FP.BF16.F32.PACK_AB R74, RZ, R74 ;  /* 0x0000004aff4a723e */ /* 0x000fe200000010ff */
[----:B------:R-:W-:Y:S01]  /*5b00*/  @P5 STG.E.U16 desc[UR36][R6.64+0xc2], R73 ;  /* 0x0000c24906005986 */ /* 0x000fe2000c101524 */
[----:B------:R-:W-:-:S02]  /*5b10*/  ISETP.GT.AND P5, PT, R3, RZ, P4 ;  /* 0x000000ff0300720c */ /* 0x000fc400027a4270 */
[C---:B------:R-:W-:Y:S01]  /*5b20*/  ISETP.GT.AND P3, PT, R3.reuse, RZ, P0 ;  /* 0x000000ff0300720c */ /* 0x040fe20000764270 */
[----:B------:R-:W-:Y:S01]  /*5b30*/  @P1 STG.E.U16 desc[UR36][R8.64+0xc0], R74 ;  /* 0x0000c04a08001986 */ /* 0x000fe2000c101524 */
[----:B------:R-:W-:Y:S02]  /*5b40*/  F2FP.BF16.F32.PACK_AB R75, RZ, R75 ;  /* 0x0000004bff4b723e */ /* 0x000fe400000010ff */
[----:B------:R-:W-:Y:S02]  /*5b50*/  F2FP.BF16.F32.PACK_AB R76, RZ, R76 ;  /* 0x0000004cff4c723e */ /* 0x000fe400000010ff */
[C---:B------:R-:W-:Y:S01]  /*5b60*/  ISETP.GT.AND P4, PT, R3.reuse, 0x8, P4 ;  /* 0x000000080300780c */ /* 0x040fe20002784270 */
[----:B------:R-:W-:Y:S01]  /*5b70*/  @P2 STG.E.U16 desc[UR36][R8.64+0xc2], R75 ;  /* 0x0000c24b08002986 */ /* 0x000fe2000c101524 */
[----:B------:R-:W-:Y:S02]  /*5b80*/  F2FP.BF16.F32.PACK_AB R77, RZ, R77 ;  /* 0x0000004dff4d723e */ /* 0x000fe400000010ff */
[----:B------:R-:W-:Y:S01]  /*5b90*/  ISETP.GT.AND P2, PT, R4, 0x71, PT ;  /* 0x000000710400780c */ /* 0x000fe20003f44270 */
[----:B------:R-:W-:Y:S01]  /*5ba0*/  @P5 STG.E.U16 desc[UR36][R6.64+0xd0], R76 ;  /* 0x0000d04c06005986 */ /* 0x000fe2000c101524 */
[----:B------:R-:W-:-:S02]  /*5bb0*/  ISETP.GT.AND P5, PT, R3, 0x8, P0 ;  /* 0x000000080300780c */ /* 0x000fc400007a4270 */
[C---:B------:R-:W-:Y:S01]  /*5bc0*/  ISETP.GT.AND P1, PT, R4.reuse, 0x78, PT ;  /* 0x000000780400780c */ /* 0x040fe20003f24270 */
[----:B------:R-:W-:Y:S01]  /*5bd0*/  @P3 STG.E.U16 desc[UR36][R6.64+0xd2], R77 ;  /* 0x0000d24d06003986 */ /* 0x000fe2000c101524 */
[C---:B------:R-:W-:Y:S02]  /*5be0*/  ISETP.GT.AND P3, PT, R4.reuse, 0x70, PT ;  /* 0x000000700400780c */ /* 0x040fe40003f64270 */
[----:B------:R-:W-:Y:S01]  /*5bf0*/  ISETP.GT.AND P0, PT, R4, 0x79, PT ;  /* 0x000000790400780c */ /* 0x000fe20003f04270 */
[----:B------:R-:W-:Y:S01]  /*5c00*/  @P4 IMAD.MOV.U32 R4, RZ, RZ, R8 ;  /* 0x000000ffff044224 */ /* 0x000fe200078e0008 */
[----:B------:R-:W-:Y:S01]  /*5c10*/  F2FP.BF16.F32.PACK_AB R78, RZ, R78 ;  /* 0x0000004eff4e723e */ /* 0x000fe200000010ff */
[----:B------:R-:W-:Y:S01]  /*5c20*/  @P4 IMAD.MOV.U32 R5, RZ, RZ, R9 ;  /* 0x000000ffff054224 */ /* 0x000fe200078e0009 */
[----:B------:R-:W-:Y:S02]  /*5c30*/  F2FP.BF16.F32.PACK_AB R79, RZ, R79 ;  /* 0x0000004fff4f723e */ /* 0x000fe400000010ff */
[----:B------:R-:W-:-:S02]  /*5c40*/  F2FP.BF16.F32.PACK_AB R80, RZ, R80 ;  /* 0x00000050ff50723e */ /* 0x000fc400000010ff */
[----:B------:R0:W-:Y:S01]  /*5c50*/  @P4 STG.E.U16 desc[UR36][R4.64+0xd0], R78 ;  /* 0x0000d04e04004986 */ /* 0x0001e2000c101524 */
[C---:B------:R-:W-:Y:S02]  /*5c60*/  ISETP.GT.AND P4, PT, R3.reuse, RZ, P2 ;  /* 0x000000ff0300720c */ /* 0x040fe40001784270 */
[----:B------:R-:W-:Y:S02]  /*5c70*/  F2FP.BF16.F32.PACK_AB R81, RZ, R81 ;  /* 0x00000051ff51723e */ /* 0x000fe400000010ff */
[----:B------:R-:W-:Y:S02]  /*5c80*/  ISETP.GT.AND P2, PT, R3, 0x8, P2 ;  /* 0x000000080300780c */ /* 0x000fe40001744270 */
[----:B------:R-:W-:Y:S02]  /*5c90*/  F2FP.BF16.F32.PACK_AB R82, RZ, R82 ;  /* 0x00000052ff52723e */ /* 0x000fe400000010ff */
[----:B------:R-:W-:Y:S02]  /*5ca0*/  F2FP.BF16.F32.PACK_AB R83, RZ, R83 ;  /* 0x00000053ff53723e */ /* 0x000fe400000010ff */
[----:B------:R-:W-:Y:S01]  /*5cb0*/  F2FP.BF16.F32.PACK_AB R84, RZ, R84 ;  /* 0x00000054ff54723e */ /* 0x000fe200000010ff */
[----:B0-----:R-:W-:Y:S01]  /*5cc0*/  @P5 IMAD.MOV.U32 R4, RZ, RZ, R8 ;  /* 0x000000ffff045224 */ /* 0x001fe200078e0008 */
[----:B------:R-:W-:Y:S01]  /*5cd0*/  F2FP.BF16.F32.PACK_AB R85, RZ, R85 ;  /* 0x00000055ff55723e */ /* 0x000fe200000010ff */
[----:B------:R-:W-:Y:S01]  /*5ce0*/  @P5 IMAD.MOV.U32 R5, RZ, RZ, R9 ;  /* 0x000000ffff055224 */ /* 0x000fe200078e0009 */
[----:B------:R-:W-:-:S02]  /*5cf0*/  F2FP.BF16.F32.PACK_AB R86, RZ, R86 ;  /* 0x00000056ff56723e */ /* 0x000fc400000010ff */
[----:B------:R-:W-:Y:S02]  /*5d00*/  F2FP.BF16.F32.PACK_AB R87, RZ, R87 ;  /* 0x00000057ff57723e */ /* 0x000fe400000010ff */
[----:B------:R0:W-:Y:S01]  /*5d10*/  @P5 STG.E.U16 desc[UR36][R4.64+0xd2], R79 ;  /* 0x0000d24f04005986 */ /* 0x0001e2000c101524 */
[C---:B------:R-:W-:Y:S02]  /*5d20*/  ISETP.GT.AND P5, PT, R3.reuse, RZ, P3 ;  /* 0x000000ff0300720c */ /* 0x040fe40001fa4270 */
[----:B------:R-:W-:-:S11]  /*5d30*/  ISETP.GT.AND P3, PT, R3, 0x8, P3 ;  /* 0x000000080300780c */ /* 0x000fd60001f64270 */
[----:B0-----:R-:W-:Y:S02]  /*5d40*/  @P5 IMAD.MOV.U32 R4, RZ, RZ, R6 ;  /* 0x000000ffff045224 */ /* 0x001fe400078e0006 */
[----:B------:R-:W-:-:S05]  /*5d50*/  @P5 IMAD.MOV.U32 R5, RZ, RZ, R7 ;  /* 0x000000ffff055224 */ /* 0x000fca00078e0007 */
[----:B------:R0:W-:Y:S01]  /*5d60*/  @P5 STG.E.U16 desc[UR36][R4.64+0xe0], R80 ;  /* 0x0000e05004005986 */ /* 0x0001e2000c101524 */
[C---:B------:R-:W-:Y:S02]  /*5d70*/  ISETP.GT.AND P5, PT, R3.reuse, RZ, P0 ;  /* 0x000000ff0300720c */ /* 0x040fe400007a4270 */
[----:B------:R-:W-:Y:S01]  /*5d80*/  ISETP.GT.AND P0, PT, R3, 0x8, P0 ;  /* 0x000000080300780c */ /* 0x000fe20000704270 */
[----:B0-----:R-:W-:Y:S02]  /*5d90*/  @P4 IMAD.MOV.U32 R4, RZ, RZ, R6 ;  /* 0x000000ffff044224 */ /* 0x001fe400078e0006 */
[----:B------:R-:W-:-:S05]  /*5da0*/  @P4 IMAD.MOV.U32 R5, RZ, RZ, R7 ;  /* 0x000000ffff054224 */ /* 0x000fca00078e0007 */
[----:B------:R0:W-:Y:S01]  /*5db0*/  @P4 STG.E.U16 desc[UR36][R4.64+0xe2], R81 ;  /* 0x0000e25104004986 */ /* 0x0001e2000c101524 */
[C---:B------:R-:W-:Y:S02]  /*5dc0*/  ISETP.GT.AND P4, PT, R3.reuse, RZ, P1 ;  /* 0x000000ff0300720c */ /* 0x040fe40000f84270 */
[----:B------:R-:W-:Y:S01]  /*5dd0*/  ISETP.GT.AND P1, PT, R3, 0x8, P1 ;  /* 0x000000080300780c */ /* 0x000fe20000f24270 */
[----:B0-----:R-:W-:Y:S02]  /*5de0*/  @P3 IMAD.MOV.U32 R4, RZ, RZ, R8 ;  /* 0x000000ffff043224 */ /* 0x001fe400078e0008 */
[----:B------:R-:W-:-:S05]  /*5df0*/  @P3 IMAD.MOV.U32 R5, RZ, RZ, R9 ;  /* 0x000000ffff053224 */ /* 0x000fca00078e0009 */
[----:B------:R0:W-:Y:S02]  /*5e00*/  @P3 STG.E.U16 desc[UR36][R4.64+0xe0], R82 ;  /* 0x0000e05204003986 */ /* 0x0001e4000c101524 */
[----:B0-----:R-:W-:Y:S02]  /*5e10*/  @P2 IMAD.MOV.U32 R4, RZ, RZ, R8 ;  /* 0x000000ffff042224 */ /* 0x001fe400078e0008 */
[----:B------:R-:W-:-:S05]  /*5e20*/  @P2 IMAD.MOV.U32 R5, RZ, RZ, R9 ;  /* 0x000000ffff052224 */ /* 0x000fca00078e0009 */
[----:B------:R0:W-:Y:S02]  /*5e30*/  @P2 STG.E.U16 desc[UR36][R4.64+0xe2], R83 ;  /* 0x0000e25304002986 */ /* 0x0001e4000c101524 */
[----:B0-----:R-:W-:Y:S02]  /*5e40*/  @P4 IMAD.MOV.U32 R4, RZ, RZ, R6 ;  /* 0x000000ffff044224 */ /* 0x001fe400078e0006 */
[----:B------:R-:W-:-:S05]  /*5e50*/  @P4 IMAD.MOV.U32 R5, RZ, RZ, R7 ;  /* 0x000000ffff054224 */ /* 0x000fca00078e0007 */
[----:B------:R0:W-:Y:S04]  /*5e60*/  @P4 STG.E.U16 desc[UR36][R4.64+0xf0], R84 ;  /* 0x0000f05404004986 */ /* 0x0001e8000c101524 */
[----:B------:R4:W-:Y:S01]  /*5e70*/  @P5 STG.E.U16 desc[UR36][R6.64+0xf2], R85 ;  /* 0x0000f25506005986 */ /* 0x0009e2000c101524 */
[----:B0-----:R-:W-:Y:S02]  /*5e80*/  @P1 IMAD.MOV.U32 R4, RZ, RZ, R8 ;  /* 0x000000ffff041224 */ /* 0x001fe400078e0008 */
[----:B------:R-:W-:-:S05]  /*5e90*/  @P1 IMAD.MOV.U32 R5, RZ, RZ, R9 ;  /* 0x000000ffff051224 */ /* 0x000fca00078e0009 */
[----:B------:R4:W-:Y:S04]  /*5ea0*/  @P1 STG.E.U16 desc[UR36][R4.64+0xf0], R86 ;  /* 0x0000f05604001986 */ /* 0x0009e8000c101524 */
[----:B------:R4:W-:Y:S02]  /*5eb0*/  @P0 STG.E.U16 desc[UR36][R8.64+0xf2], R87 ;  /* 0x0000f25708000986 */ /* 0x0009e4000c101524 */
.L_x_158:
[----:B------:R-:W-:Y:S05]  /*5ec0*/  BSYNC B0 ;  /* 0x0000000000007941 */ /* 0x000fea0003800000 */
.L_x_32:
[----:B------:R-:W-:Y:S01]  /*5ed0*/  ULDC UR4, c[0x0][0xc] ;  /* 0x0000030000047ab9 */ /* 0x000fe20000000800 */
[----:B------:R-:W-:Y:S01]  /*5ee0*/  ULDC UR5, c[0x0][0x10] ;  /* 0x0000040000057ab9 */ /* 0x000fe20000000800 */
[----:B------:R-:W0:Y:S01]  /*5ef0*/  LDC R3, c[0x0][0x14] ;  /* 0x00000500ff037b82 */ /* 0x000e220000000800 */
[----:B------:R-:W-:Y:S01]  /*5f00*/  UIMAD.WIDE.U32 UR4, UR4, UR5, URZ ;  /* 0x00000005040472a5 */ /* 0x000fe2000f8e003f */
[----:B------:R-:W-:Y:S02]  /*5f10*/  IMAD.MOV.U32 R93, RZ, RZ, -0x1 ;  /* 0xffffffffff5d7424 */ /* 0x000fe400078e00ff */
[----:B------:R-:W-:-:S03]  /*5f20*/  IMAD.MOV.U32 R91, RZ, RZ, -0x1 ;  /* 0xffffffffff5b7424 */ /* 0x000fc600078e00ff */
[----:B0-----:R-:W-:-:S04]  /*5f30*/  IMAD.WIDE.U32 R16, R3, UR4, R16 ;  /* 0x0000000403107c25 */ /* 0x001fc8000f8e0010 */
[----:B------:R-:W-:Y:S01]  /*5f40*/  IMAD R3, R3, UR5, RZ ;  /* 0x0000000503037c24 */ /* 0x000fe2000f8e02ff */
[----:B------:R-:W-:Y:S02]  /*5f50*/  ULDC.64 UR4, c[0x0][0x650] ;  /* 0x0001940000047ab9 */ /* 0x000fe40000000a00 */
[----:B------:R-:W-:Y:S01]  /*5f60*/  ISETP.GE.U32.AND P0, PT, R16, UR4, PT ;  /* 0x0000000410007c0c */ /* 0x000fe2000bf06070 */
[--C-:B------:R-:W-:Y:S01]  /*5f70*/  IMAD.IADD R17, R17, 0x1, R3.reuse ;  /* 0x0000000111117824 */ /* 0x100fe200078e0203 */
[----:B------:R-:W-:-:S04]  /*5f80*/  PRMT R3, RZ, 0x7610, R3 ;  /* 0x00007610ff037816 */ /* 0x000fc80000000003 */
[----:B------:R-:W-:-:S13]  /*5f90*/  ISETP.GE.U32.AND.EX P0, PT, R17, UR5, PT, P0 ;  /* 0x0000000511007c0c */ /* 0x000fda000bf06100 */
[----:B------:R-:W-:Y:S05]  /*5fa0*/  @P0 BRA `(.L_x_159) ;  /* 0x0000000400640947 */ /* 0x000fea0003800000 */
[----:B---3--:R-:W0:Y:S01]  /*5fb0*/  S2R R12, SR_CTAID.X ;  /* 0x00000000000c7919 */ /* 0x008e220000002500 */
[----:B------:R-:W3:Y:S01]  /*5fc0*/  LDC.64 R10, c[0x0][0x628] ;  /* 0x00018a00ff0a7b82 */ /* 0x000ee20000000a00 */
[----:B------:R-:W-:Y:S01]  /*5fd0*/  ULDC UR4, c[0x0][0x150] ;  /* 0x0000540000047ab9 */ /* 0x000fe20000000800 */
[----:B-12-4-:R-:W-:Y:S01]  /*5fe0*/  IMAD.MOV.U32 R8, RZ, RZ, R16 ;  /* 0x000000ffff087224 */ /* 0x016fe200078e0010 */
[----:B-----5:R-:W1:Y:S01]  /*5ff0*/  S2R R24, SR_CTAID.Y ;  /* 0x0000000000187919 */ /* 0x020e620000002600 */
[----:B------:R-:W-:-:S04]  /*6000*/  IMAD.MOV.U32 R9, RZ, RZ, R17 ;  /* 0x000000ffff097224 */ /* 0x000fc800078e0011 */
[----:B------:R-:W2:Y:S08]  /*6010*/  LDC R21, c[0x0][0x144] ;  /* 0x00005100ff157b82 */ /* 0x000eb00000000800 */
[----:B------:R-:W4:Y:S08]  /*6020*/  LDC R0, c[0x0][0x630] ;  /* 0x00018c00ff007b82 */ /* 0x000f300000000800 */
[----:B------:R-:W1:Y:S01]  /*6030*/  LDC.64 R14, c[0x0][0x620] ;  /* 0x00018800ff0e7b82 */ /* 0x000e620000000a00 */
[----:B---3--:R-:W-:-:S04]  /*6040*/  ISETP.NE.U32.AND P0, PT, R10, RZ, PT ;  /* 0x000000ff0a00720c */ /* 0x008fc80003f05070 */
[----:B------:R-:W-:Y:S02]  /*6050*/  ISETP.NE.AND.EX P0, PT, R11, RZ, PT, P0 ;  /* 0x000000ff0b00720c */ /* 0x000fe40003f05300 */
[----:B0-----:R-:W-:-:S05]  /*6060*/  I2FP.F32.U32 R3, R12 ;  /* 0x0000000c00037245 */ /* 0x001fca0000201000 */
[----:B------:R-:W-:-:S04]  /*6070*/  FMUL R3, R3, UR4 ;  /* 0x0000000403037c20 */ /* 0x000fc80008400000 */
[----:B------:R0:W3:Y:S02]  /*6080*/  F2I.U32.TRUNC.NTZ R20, R3 ;  /* 0x0000000300147305 */ /* 0x0000e4000020f000 */
[----:B--2-4-:R-:W-:Y:S05]  /*6090*/  @!P0 BRA `(.L_x_160) ;  /* 0x0000000000288947 */ /* 0x014fea0003800000 */
[----:B0-----:R-:W0:Y:S02]  /*60a0*/  LDC R3, c[0x0][0x634] ;  /* 0x00018d00ff037b82 */ /* 0x001e240000000800 */
        /* <DEDUP_REMOVED lines=9> */
.L_x_160:
[----:B------:R-:W2:Y:S01]  /*6140*/  LDC.64 R28, c[0x0][0x640] ;  /* 0x00019000ff1c7b82 */ /* 0x000ea20000000a00 */
[-CC-:B------:R-:W-:Y:S01]  /*6150*/  SHF.R.U64 R91, R8, R0.reuse, R9.reuse ;  /* 0x00000000085b7219 */ /* 0x180fe20000001209 */
[----:B---3--:R-:W-:Y:S01]  /*6160*/  IMAD.MOV R20, RZ, RZ, -R20 ;  /* 0x000000ffff147224 */ /* 0x008fe200078e0a14 */
[----:B------:R-:W-:Y:S01]  /*6170*/  SHF.R.U32.HI R0, RZ, R0, R9 ;  /* 0x00000000ff007219 */ /* 0x000fe20000011609 */
[----:B------:R-:W-:Y:S01]  /*6180*/  ULDC UR4, c[0x0][0x154] ;  /* 0x0000550000047ab9 */ /* 0x000fe20000000800 */
[----:B0-----:R-:W-:Y:S01]  /*6190*/  IADD3 R3, P0, RZ, -R91, RZ ;  /* 0x8000005bff037210 */ /* 0x001fe20007f1e0ff */
[----:B------:R-:W-:Y:S02]  /*61a0*/  IMAD R21, R21, R20, R12 ;  /* 0x0000001415157224 */ /* 0x000fe400078e020c */
[----:B------:R-:W0:Y:S01]  /*61b0*/  LDC R6, c[0x0][0x618] ;  /* 0x00018600ff067b82 */ /* 0x000e220000000800 */
[----:B------:R-:W-:Y:S02]  /*61c0*/  IMAD.MOV.U32 R7, RZ, RZ, 0x1 ;  /* 0x00000001ff077424 */ /* 0x000fe400078e00ff */
[----:B------:R-:W-:-:S04]  /*61d0*/  IMAD.X R5, RZ, RZ, ~R0, P0 ;  /* 0x000000ffff057224 */ /* 0x000fc800000e0e00 */
[-C--:B-1----:R-:W-:Y:S01]  /*61e0*/  IMAD R0, R5, R14.reuse, RZ ;  /* 0x0000000e05007224 */ /* 0x082fe200078e02ff */
[----:B------:R-:W1:Y:S01]  /*61f0*/  LDC R8, c[0x0][0x608] ;  /* 0x00018200ff087b82 */ /* 0x000e620000000800 */
[----:B------:R-:W-:-:S04]  /*6200*/  IMAD.WIDE.U32 R4, R3, R14, R16 ;  /* 0x0000000e03047225 */ /* 0x000fc800078e0010 */
[----:B------:R-:W-:Y:S01]  /*6210*/  IMAD R3, R3, R15, R0 ;  /* 0x0000000f03037224 */ /* 0x000fe200078e0200 */
[----:B------:R-:W-:Y:S02]  /*6220*/  I2FP.F32.U32 R0, R24 ;  /* 0x0000001800007245 */ /* 0x000fe40000201000 */
[----:B------:R-:W3:Y:S01]  /*6230*/  LDC R26, c[0x0][0x658] ;  /* 0x00019600ff1a7b82 */ /* 0x000ee20000000800 */
[----:B------:R-:W-:Y:S01]  /*6240*/  IMAD.IADD R3, R5, 0x1, R3 ;  /* 0x0000000105037824 */ /* 0x000fe200078e0203 */
[----:B--2---:R-:W-:Y:S01]  /*6250*/  ISETP.NE.U32.AND P0, PT, R28, RZ, PT ;  /* 0x000000ff1c00720c */ /* 0x004fe20003f05070 */
[----:B------:R-:W-:Y:S01]  /*6260*/  FMUL R0, R0, UR4 ;  /* 0x0000000400007c20 */ /* 0x000fe20008400000 */
[----:B------:R-:W-:Y:S02]  /*6270*/  IMAD.MOV.U32 R5, RZ, RZ, -0x1 ;  /* 0xffffffffff057424 */ /* 0x000fe400078e00ff */
[----:B------:R-:W-:Y:S01]  /*6280*/  ISETP.NE.AND.EX P0, PT, R29, RZ, PT, P0 ;  /* 0x000000ff1d00720c */ /* 0x000fe20003f05300 */
[----:B------:R2:W4:Y:S01]  /*6290*/  F2I.U32.TRUNC.NTZ R13, R0 ;  /* 0x00000000000d7305 */ /* 0x000522000020f000 */
[----:B------:R-:W2:Y:S01]  /*62a0*/  LDC R15, c[0x0][0x148] ;  /* 0x00005200ff0f7b82 */ /* 0x000ea20000000800 */
[----:B0-----:R-:W-:-:S02]  /*62b0*/  SHF.R.U64 R12, R4, R6, R3 ;  /* 0x00000006040c7219 */ /* 0x001fc40000001203 */
[----:B------:R-:W-:-:S05]  /*62c0*/  SHF.R.U32.HI R3, RZ, R6, R3 ;  /* 0x00000006ff037219 */ /* 0x000fca0000011603 */
[----:B------:R-:W0:Y:S01]  /*62d0*/  LDC R20, c[0x0][0x600] ;  /* 0x00018000ff147b82 */ /* 0x000e220000000800 */
[-CC-:B-1----:R-:W-:Y:S02]  /*62e0*/  SHF.R.U64 R10, R12, R8.reuse, R3.reuse ;  /* 0x000000080c0a7219 */ /* 0x182fe40000001203 */
[----:B------:R-:W-:-:S05]  /*62f0*/  SHF.R.U32.HI R3, RZ, R8, R3 ;  /* 0x00000008ff037219 */ /* 0x000fca0000011603 */
[----:B------:R-:W1:Y:S01]  /*6300*/  LDC R27, c[0x0][0x648] ;  /* 0x00019200ff1b7b82 */ /* 0x000e620000000800 */
[-C--:B---3--:R-:W-:Y:S02]  /*6310*/  SHF.L.U32 R4, R5, R26.reuse, RZ ;  /* 0x0000001a05047219 */ /* 0x088fe400000006ff */
[-CC-:B------:R-:W-:Y:S02]  /*6320*/  SHF.R.U64 R14, R10, R26.reuse, R3.reuse ;  /* 0x0000001a0a0e7219 */ /* 0x180fe40000001203 */
[----:B------:R-:W-:Y:S02]  /*6330*/  SHF.R.U32.HI R5, RZ, R26, R3 ;  /* 0x0000001aff057219 */ /* 0x000fe40000011603 */
[----:B------:R-:W-:Y:S01]  /*6340*/  LOP3.LUT R25, RZ, R4, RZ, 0x33, !PT ;  /* 0x00000004ff197212 */ /* 0x000fe200078e33ff */
[----:B------:R-:W3:Y:S01]  /*6350*/  LDC R30, c[0x0][0x638] ;  /* 0x00018e00ff1e7b82 */ /* 0x000ee20000000800 */
[----:B------:R-:W-:Y:S01]  /*6360*/  SHF.L.U32 R26, R7, R26, RZ ;  /* 0x0000001a071a7219 */ /* 0x000fe200000006ff */
[----:B------:R-:W-:-:S06]  /*6370*/  IMAD.MOV.U32 R4, RZ, RZ, R14 ;  /* 0x000000ffff047224 */ /* 0x000fcc00078e000e */
[----:B------:R-:W0:Y:S01]  /*6380*/  LDC R31, c[0x0][0x610] ;  /* 0x00018400ff1f7b82 */ /* 0x000e220000000800 */
[----:B----4-:R-:W-:Y:S05]  /*6390*/  @!P0 BRA `(.L_x_161) ;  /* 0x0000000000288947 */ /* 0x010fea0003800000 */
        /* <DEDUP_REMOVED lines=10> */
.L_x_161:
[----:B------:R-:W-:Y:S01]  /*6440*/  ISETP.NE.AND P0, PT, R2, 0x1, PT ;  /* 0x000000010200780c */ /* 0x000fe20003f05270 */
[----:B0-----:R-:W-:Y:S01]  /*6450*/  VIADD R7, R20, 0xffffffff ;  /* 0xffffffff14077836 */ /* 0x001fe20000000000 */
[----:B-12---:R-:W-:Y:S01]  /*6460*/  SHF.R.U64 R0, R4, R27, R5 ;  /* 0x0000001b04007219 */ /* 0x006fe20000001205 */
[----:B------:R-:W-:Y:S01]  /*6470*/  IMAD.MOV R13, RZ, RZ, -R13 ;  /* 0x000000ffff0d7224 */ /* 0x000fe200078e0a0d */
[----:B------:R-:W-:Y:S01]  /*6480*/  LOP3.LUT R5, R10, R25, RZ, 0xc0, !PT ;  /* 0x000000190a057212 */ /* 0x000fe200078ec0ff */
[----:B------:R-:W-:Y:S01]  /*6490*/  IMAD.MOV.U32 R4, RZ, RZ, 0x1 ;  /* 0x00000001ff047424 */ /* 0x000fe200078e00ff */
[----:B------:R-:W-:Y:S01]  /*64a0*/  LOP3.LUT R12, R12, R7, RZ, 0xc0, !PT ;  /* 0x000000070c0c7212 */ /* 0x000fe200078ec0ff */
[----:B------:R-:W-:Y:S02]  /*64b0*/  IMAD.MOV R3, RZ, RZ, -R0 ;  /* 0x000000ffff037224 */ /* 0x000fe400078e0a00 */
[----:B------:R-:W-:Y:S02]  /*64c0*/  IMAD R0, R26, R0, R5 ;  /* 0x000000001a007224 */ /* 0x000fe400078e0205 */
[----:B---3--:R-:W-:-:S02]  /*64d0*/  IMAD R3, R3, R30, R14 ;  /* 0x0000001e03037224 */ /* 0x008fc400078e020e */
[----:B------:R-:W-:Y:S02]  /*64e0*/  @P0 IMAD R21, R15, R13, R24 ;  /* 0x0000000d0f150224 */ /* 0x000fe400078e0218 */
[----:B------:R-:W-:Y:S01]  /*64f0*/  IMAD R5, R3, R20, R12 ;  /* 0x0000001403057224 */ /* 0x000fe200078e020c */
[----:B------:R-:W-:Y:S01]  /*6500*/  PRMT R3, R4, 0x7610, R3 ;  /* 0x0000761004037816 */ /* 0x000fe20000000003 */
[----:B------:R-:W-:-:S05]  /*6510*/  IMAD R0, R0, R31, R21 ;  /* 0x0000001f00007224 */ /* 0x000fca00078e0215 */
[----:B------:R-:W-:Y:S02]  /*6520*/  SEL R93, R5, R0, !P0 ;  /* 0x00000000055d7207 */ /* 0x000fe40004000000 */
[----:B------:R-:W-:-:S07]  /*6530*/  SEL R0, R0, R5, !P0 ;  /* 0x0000000500007207 */ /* 0x000fce0004000000 */
.L_x_159:
[----:B------:R-:W-:Y:S01]  /*6540*/  LOP3.LUT P0, RZ, R3, 0xff, RZ, 0xc0, !PT ;  /* 0x000000ff03ff7812 */ /* 0x000fe2000780c0ff */
[----:B------:R-:W-:-:S12]  /*6550*/  IMAD.MOV.U32 R92, RZ, RZ, R0 ;  /* 0x000000ffff5c7224 */ /* 0x000fd800078e0000 */
[----:B------:R-:W-:Y:S05]  /*6560*/  @P0 BRA `(.L_x_162) ;  /* 0xffffffac00200947 */ /* 0x000fea000383ffff */
[----:B------:R-:W-:Y:S05]  /*6570*/  EXIT ;  /* 0x000000000000794d */ /* 0x000fea0003800000 */
.L_x_7:
[----:B0-----:R-:W-:Y:S01]  /*6580*/  ULDC.64 UR4, c[0x0][0x650] ;  /* 0x0001940000047ab9 */ /* 0x001fe20000000a00 */
        /* <DEDUP_REMOVED lines=25> */
.L_x_164:
[----:B------:R-:W0:Y:S01]  /*6720*/  LDC.64 R28, c[0x0][0x640] ;  /* 0x00019000ff1c7b82 */ /* 0x000e220000000a00 */
[-CC-:B------:R-:W-:Y:S01]  /*6730*/  SHF.R.U64 R22, R12, R6.reuse, R13.reuse ;  /* 0x000000060c167219 */ /* 0x180fe2000000120d */
[----:B------:R-:W-:Y:S01]  /*6740*/  IMAD.MOV.U32 R30, RZ, RZ, 0x1 ;  /* 0x00000001ff1e7424 */ /* 0x000fe200078e00ff */
[----:B------:R-:W-:Y:S02]  /*6750*/  SHF.R.U32.HI R6, RZ, R6, R13 ;  /* 0x00000006ff067219 */ /* 0x000fe4000001160d */
        /* <DEDUP_REMOVED lines=8> */
[----:B------:R-:W-:Y:S01]  /*67e0*/  IMAD.IADD R9, R9, 0x1, R11 ;  /* 0x0000000109097824 */ /* 0x000fe200078e020b */
[----:B0-----:R-:W-:-:S04]  /*67f0*/  ISETP.NE.U32.AND P0, PT, R28, RZ, PT ;  /* 0x000000ff1c00720c */ /* 0x001fc80003f05070 */
[----:B------:R-:W-:Y:S02]  /*6800*/  ISETP.NE.AND.EX P0, PT, R29, RZ, PT, P0 ;  /* 0x000000ff1d00720c */ /* 0x000fe40003f05300 */
[----:B------:R-:W0:Y:S01]  /*6810*/  LDC R20, c[0x0][0x600] ;  /* 0x00018000ff147b82 */ /* 0x000e220000000800 */
[-CC-:B-1----:R-:W-:Y:S01]  /*6820*/  SHF.R.U64 R14, R8, R10.reuse, R9.reuse ;  /* 0x0000000a080e7219 */ /* 0x182fe20000001209 */
[----:B------:R-:W-:Y:S01]  /*6830*/  IMAD.MOV.U32 R8, RZ, RZ, -0x1 ;  /* 0xffffffffff087424 */ /* 0x000fe200078e00ff */
[----:B------:R-:W-:-:S05]  /*6840*/  SHF.R.U32.HI R9, RZ, R10, R9 ;  /* 0x0000000aff097219 */ /* 0x000fca0000011609 */
[----:B------:R-:W1:Y:S01]  /*6850*/  LDC R26, c[0x0][0x648] ;  /* 0x00019200ff1a7b82 */ /* 0x000e620000000800 */
[-CC-:B--2---:R-:W-:Y:S02]  /*6860*/  SHF.R.U64 R21, R14, R12.reuse, R9.reuse ;  /* 0x0000000c0e157219 */ /* 0x184fe40000001209 */
[----:B------:R-:W-:-:S05]  /*6870*/  SHF.R.U32.HI R6, RZ, R12, R9 ;  /* 0x0000000cff067219 */ /* 0x000fca0000011609 */
[----:B------:R-:W2:Y:S01]  /*6880*/  LDC R27, c[0x0][0x638] ;  /* 0x00018e00ff1b7b82 */ /* 0x000ea20000000800 */
[-C--:B---3--:R-:W-:Y:S02]  /*6890*/  SHF.L.U32 R8, R8, R25.reuse, RZ ;  /* 0x0000001908087219 */ /* 0x088fe400000006ff */
[-CC-:B------:R-:W-:Y:S02]  /*68a0*/  SHF.R.U64 R23, R21, R25.reuse, R6.reuse ;  /* 0x0000001915177219 */ /* 0x180fe40000001206 */
[----:B------:R-:W-:Y:S02]  /*68b0*/  LOP3.LUT R32, RZ, R8, RZ, 0x33, !PT ;  /* 0x00000008ff207212 */ /* 0x000fe400078e33ff */
[----:B------:R-:W-:Y:S01]  /*68c0*/  SHF.R.U32.HI R9, RZ, R25, R6 ;  /* 0x00000019ff097219 */ /* 0x000fe20000011606 */
[----:B------:R-:W3:Y:S01]  /*68d0*/  LDC R31, c[0x0][0x610] ;  /* 0x00018400ff1f7b82 */ /* 0x000ee20000000800 */
[----:B------:R-:W-:Y:S01]  /*68e0*/  IMAD.MOV.U32 R8, RZ, RZ, R23 ;  /* 0x000000ffff087224 */ /* 0x000fe200078e0017 */
[----:B------:R-:W-:Y:S06]  /*68f0*/  @!P0 BRA `(.L_x_165) ;  /* 0x0000000000288947 */ /* 0x000fec0003800000 */
        /* <DEDUP_REMOVED lines=10> */
.L_x_165:
[----:B------:R-:W-:Y:S02]  /*69a0*/  ISETP.NE.AND P0, PT, R2, 0x1, PT ;  /* 0x000000010200780c */ /* 0x000fe40003f05270 */
[----:B-1----:R-:W-:Y:S01]  /*69b0*/  SHF.R.U64 R6, R8, R26, R9 ;  /* 0x0000001a08067219 */ /* 0x002fe20000001209 */
[----:B0-----:R-:W-:Y:S01]  /*69c0*/  VIADD R9, R20, 0xffffffff ;  /* 0xffffffff14097836 */ /* 0x001fe20000000000 */
[----:B------:R-:W-:Y:S02]  /*69d0*/  SHF.L.U32 R30, R30, R25, RZ ;  /* 0x000000191e1e7219 */ /* 0x000fe400000006ff */
[----:B------:R-:W-:Y:S01]  /*69e0*/  LOP3.LUT R5, R21, R32, RZ, 0xc0, !PT ;  /* 0x0000002015057212 */ /* 0x000fe200078ec0ff */
[----:B------:R-:W-:-:S04]  /*69f0*/  IMAD.MOV R8, RZ, RZ, -R6 ;  /* 0x000000ffff087224 */ /* 0x000fc800078e0a06 */
[----:B------:R-:W-:Y:S01]  /*6a00*/  IMAD R6, R30, R6, R5 ;  /* 0x000000061e067224 */ /* 0x000fe200078e0205 */
[----:B------:R-:W-:Y:S01]  /*6a10*/  LOP3.LUT R5, R14, R9, RZ, 0xc0, !PT ;  /* 0x000000090e057212 */ /* 0x000fe200078ec0ff */
[----:B------:R-:W-:Y:S02]  /*6a20*/  @P0 IMAD R3, R7, R24, R4 ;  /* 0x0000001807030224 */ /* 0x000fe400078e0204 */
[----:B--2---:R-:W-:Y:S02]  /*6a30*/  IMAD R4, R8, R27, R23 ;  /* 0x0000001b08047224 */ /* 0x004fe400078e0217 */
[----:B---3--:R-:W-:Y:S02]  /*6a40*/  IMAD R3, R6, R31, R3 ;  /* 0x0000001f06037224 */ /* 0x008fe400078e0203 */
[----:B------:R-:W-:Y:S02]  /*6a50*/  IMAD R4, R4, R20, R5 ;  /* 0x0000001404047224 */ /* 0x000fe400078e0205 */
[----:B------:R-:W-:-:S02]  /*6a60*/  IMAD.MOV.U32 R8, RZ, RZ, 0x1 ;  /* 0x00000001ff087424 */ /* 0x000fc400078e00ff */
[----:B------:R-:W-:Y:S01]  /*6a70*/  IMAD.MOV.U32 R6, RZ, RZ, R22 ;  /* 0x000000ffff067224 */ /* 0x000fe200078e0016 */
[----:B------:R-:W-:Y:S02]  /*6a80*/  SEL R21, R4, R3, !P0 ;  /* 0x0000000304157207 */ /* 0x000fe40004000000 */
[----:B------:R-:W-:-:S07]  /*6a90*/  SEL R20, R3, R4, !P0 ;  /* 0x0000000403147207 */ /* 0x000fce0004000000 */
.L_x_163:
[----:B------:R-:W-:-:S08]  /*6aa0*/  NOP ;  /* 0x0000000000007918 */ /* 0x000fd00000000000 */
[----:B------:R-:W0:-:S00]  /*6ab0*/  USETMAXREG.DEALLOC.CTAPOOL 0x28 ;  /* 0x00000028000079c8 */ /* 0x000e0000080e0500 */
[----:B0-----:R-:W-:-:S13]  /*6ac0*/  ISETP.NE.AND P0, PT, R0, RZ, PT ;  /* 0x000000ff0000720c */ /* 0x001fda0003f05270 */
[----:B------:R-:W-:Y:S05]  /*6ad0*/  @P0 EXIT ;  /* 0x000000000000094d */ /* 0x000fea0003800000 */
[----:B------:R-:W-:Y:S01]  /*6ae0*/  LOP3.LUT P0, RZ, R8, 0xff, RZ, 0xc0, !PT ;  /* 0x000000ff08ff7812 */ /* 0x000fe2000780c0ff */
[----:B------:R-:W-:Y:S02]  /*6af0*/  IMAD.MOV.U32 R0, RZ, RZ, 0x1 ;  /* 0x00000001ff007424 */ /* 0x000fe400078e00ff */
[----:B------:R-:W-:-:S10]  /*6b00*/  IMAD.MOV.U32 R3, RZ, RZ, RZ ;  /* 0x000000ffff037224 */ /* 0x000fd400078e00ff */
[----:B------:R-:W-:Y:S05]  /*6b10*/  @!P0 BRA `(.L_x_166) ;  /* 0x0000000c00488947 */ /* 0x000fea0003800000 */
[----:B------:R-:W0:Y:S01]  /*6b20*/  LDC R0, c[0x0][0x28c] ;  /* 0x0000a300ff007b82 */ /* 0x000e220000000800 */
[----:B------:R-:W1:Y:S01]  /*6b30*/  S2R R11, SR_CgaCtaId ;  /* 0x00000000000b7919 */ /* 0x000e620000008800 */
[----:B------:R-:W-:Y:S01]  /*6b40*/  ULDC UR5, c[0x0][0x600] ;  /* 0x0001800000057ab9 */ /* 0x000fe20000000800 */
[----:B------:R-:W-:Y:S01]  /*6b50*/  ULDC UR4, c[0x0][0xc] ;  /* 0x0000030000047ab9 */ /* 0x000fe20000000800 */
[----:B------:R-:W-:Y:S01]  /*6b60*/  UIADD3 UR16, UR5, -0x1, URZ ;  /* 0xffffffff05107890 */ /* 0x000fe2000fffe03f */
[----:B------:R-:W-:Y:S01]  /*6b70*/  BSSY B0, `(.L_x_166) ;  /* 0x00000cc000007945 */ /* 0x000fe20003800000 */
[----:B------:R-:W-:Y:S01]  /*6b80*/  ULDC UR6, c[0x0][0x658] ;  /* 0x0001960000067ab9 */ /* 0x000fe20000000800 */
[----:B------:R-:W-:Y:S01]  /*6b90*/  ULDC UR5, c[0x0][0x10] ;  /* 0x0000040000057ab9 */ /* 0x000fe20000000800 */
[----:B------:R-:W-:Y:S01]  /*6ba0*/  UMOV UR7, 0xffffffff ;  /* 0xffffffff00077882 */ /* 0x000fe20000000000 */
[----:B------:R-:W-:Y:S01]  /*6bb0*/  UMOV UR8, 0x1 ;  /* 0x0000000100087882 */ /* 0x000fe20000000000 */
[----:B------:R-:W-:Y:S01]  /*6bc0*/  UIMAD.WIDE.U32 UR4, UR4, UR5, URZ ;  /* 0x00000005040472a5 */ /* 0x000fe2000f8e003f */
[----:B------:R-:W-:Y:S01]  /*6bd0*/  IMAD.MOV.U32 R9, RZ, RZ, 0x1 ;  /* 0x00000001ff097424 */ /* 0x000fe200078e00ff */
[----:B------:R-:W-:Y:S01]  /*6be0*/  USHF.L.U32 UR7, UR7, UR6, URZ ;  /* 0x0000000607077299 */ /* 0x000fe2000800063f */
[----:B------:R-:W-:Y:S01]  /*6bf0*/  LOP3.LUT R13, R19, 0x2, RZ, 0xfc, !PT ;  /* 0x00000002130d7812 */ /* 0x000fe200078efcff */
[----:B------:R-:W-:-:S02]  /*6c00*/  USHF.L.U32 UR18, UR8, UR6, URZ ;  /* 0x0000000608127299 */ /* 0x000fc4000800063f */
[----:B------:R-:W-:Y:S01]  /*6c10*/  ULOP3.LUT UR17, URZ, UR7, URZ, 0x33, !UPT ;  /* 0x000000073f117292 */ /* 0x000fe2000f8e333f */
[----:B------:R-:W-:Y:S01]  /*6c20*/  ULDC UR6, c[0x0][0x14] ;  /* 0x0000050000067ab9 */ /* 0x000fe20000000800 */
[----:B------:R-:W-:Y:S01]  /*6c30*/  ULDC.64 UR22, c[0x0][0x198] ;  /* 0x0000660000167ab9 */ /* 0x000fe20000000a00 */
[----:B------:R-:W-:Y:S02]  /*6c40*/  UIMAD.WIDE.U32 UR20, UR4, UR6, URZ ;  /* 0x00000006041472a5 */ /* 0x000fe4000f8e003f */
[----:B------:R-:W-:Y:S01]  /*6c50*/  UIMAD UR13, UR5, UR6, URZ ;  /* 0x00000006050d72a4 */ /* 0x000fe2000f8e023f */
[----:B0-----:R-:W-:-:S03]  /*6c60*/  VIADD R0, R0, 0x1f ;  /* 0x0000001f00007836 */ /* 0x001fc60000000000 */
[----:B------:R-:W-:Y:S02]  /*6c70*/  UIADD3 UR13, UR21, UR13, URZ ;  /* 0x0000000d150d7290 */ /* 0x000fe4000fffe03f */
[----:B------:R-:W-:-:S04]  /*6c80*/  SHF.R.S32.HI R3, RZ, 0x1f, R0 ;  /* 0x0000001fff037819 */ /* 0x000fc80000011400 */
[----:B------:R-:W-:Y:S01]  /*6c90*/  LEA.HI R8, R3, R0, RZ, 0x5 ;  /* 0x0000000003087211 */ /* 0x000fe200078f28ff */
[C---:B-1----:R-:W-:Y:S02]  /*6ca0*/  IMAD.SHL.U32 R10, R11.reuse, 0x40, RZ ;  /* 0x000000400b0a7824 */ /* 0x042fe400078e00ff */
[----:B------:R-:W-:Y:S01]  /*6cb0*/  IMAD.SHL.U32 R11, R11, 0x800, RZ ;  /* 0x000008000b0b7824 */ /* 0x000fe200078e00ff */
[----:B------:R-:W-:Y:S01]  /*6cc0*/  SHF.R.S32.HI R8, RZ, 0x5, R8 ;  /* 0x00000005ff087819 */ /* 0x000fe20000011408 */
[----:B------:R-:W-:Y:S01]  /*6cd0*/  IMAD.MOV.U32 R0, RZ, RZ, 0x1 ;  /* 0x00000001ff007424 */ /* 0x000fe200078e00ff */
[----:B------:R-:W-:Y:S01]  /*6ce0*/  LOP3.LUT R10, R10, 0x40, RZ, 0xc0, !PT ;  /* 0x000000400a0a7812 */ /* 0x000fe200078ec0ff */
[----:B------:R-:W-:Y:S01]  /*6cf0*/  IMAD.MOV.U32 R3, RZ, RZ, RZ ;  /* 0x000000ffff037224 */ /* 0x000fe200078e00ff */
[----:B------:R-:W-:Y:S01]  /*6d00*/  LOP3.LUT R11, R11, 0x800, RZ, 0xc0, !PT ;  /* 0x000008000b0b7812 */ /* 0x000fe200078ec0ff */
[----:B------:R-:W-:-:S07]  /*6d10*/  VIADD R12, R8, 0x1 ;  /* 0x00000001080c7836 */ /* 0x000fce0000000000 */
.L_x_177:
[----:B------:R-:W-:-:S03]  /*6d20*/  UMOV UR4, 0xffffffff ;  /* 0xffffffff00047882 */ /* 0x000fc60000000000 */
[----:B------:R-:W-:Y:S05]  /*6d30*/  BRA.DIV UR4, `(.L_x_167) ;  /* 0x0000000e04a87947 */ /* 0x000fea000b800000 */
[----:B------:R-:W-:-:S13]  /*6d40*/  ELECT P6, URZ, PT ;  /* 0x00000000003f782f */ /* 0x000fda00038c0000 */
.L_x_188:
[----:B------:R-:W0:Y:S01]  /*6d50*/  LDC R4, c[0x0][0x28c] ;  /* 0x0000a300ff047b82 */ /* 0x000e220000000800 */
[----:B------:R-:W-:Y:S01]  /*6d60*/  BSSY B1, `(.L_x_168) ;  /* 0x0000038000017945 */ /* 0x000fe20003800000 */
[----:B0-----:R-:W-:-:S13]  /*6d70*/  ISETP.LT.OR P6, PT, R4, 0x1, !P6 ;  /* 0x000000010400780c */ /* 0x001fda00077c1670 */
[----:B------:R-:W-:Y:S05]  /*6d80*/  @P6 BRA `(.L_x_169) ;  /* 0x0000000000d46947 */ /* 0x000fea0003800000 */
[----:B------:R-:W-:Y:S02]  /*6d90*/  IMAD R21, R21, 0x80, R10 ;  /* 0x0000008015157824 */ /* 0x000fe400078e020a */
[----:B------:R-:W-:Y:S02]  /*6da0*/  IMAD.SHL.U32 R22, R20, 0x80, RZ ;  /* 0x0000008014167824 */ /* 0x000fe400078e00ff */
[----:B------:R-:W-:Y:S02]  /*6db0*/  IMAD.MOV.U32 R24, RZ, RZ, RZ ;  /* 0x000000ffff187224 */ /* 0x000fe400078e00ff */
[----:B------:R-:W-:Y:S02]  /*6dc0*/  IMAD.MOV.U32 R4, RZ, RZ, R12 ;  /* 0x000000ffff047224 */ /* 0x000fe400078e000c */
[----:B------:R-:W-:Y:S02]  /*6dd0*/  IMAD.MOV.U32 R5, RZ, RZ, R0 ;  /* 0x000000ffff057224 */ /* 0x000fe400078e0000 */
[----:B------:R-:W-:-:S07]  /*6de0*/  IMAD.MOV.U32 R14, RZ, RZ, R3 ;  /* 0x000000ffff0e7224 */ /* 0x000fce00078e0003 */
.L_x_172:
[----:B------:R-:W0:Y:S01]  /*6df0*/  S2R R20, SR_CgaCtaId ;  /* 0x0000000000147919 */ /* 0x000e220000008800 */
[----:B------:R-:W-:Y:S02]  /*6e00*/  MOV R7, 0x400 ;  /* 0x0000040000077802 */ /* 0x000fe40000000f00 */
[----:B------:R-:W-:-:S13]  /*6e10*/  LOP3.LUT P1, RZ, R18, 0x7f, RZ, 0xc0, !PT ;  /* 0x0000007f12ff7812 */ /* 0x000fda000782c0ff */
[----:B------:R-:W1:Y:S01]  /*6e20*/  @!P1 LDC R15, c[0x0][0x500] ;  /* 0x00014000ff0f9b82 */ /* 0x000e620000000800 */
[----:B0-----:R-:W-:Y:S02]  /*6e30*/  LEA R23, R20, R7, 0x18 ;  /* 0x0000000714177211 */ /* 0x001fe400078ec0ff */
[----:B------:R-:W-:-:S03]  /*6e40*/  SHF.L.U32 R7, R5, 0x1f, RZ ;  /* 0x0000001f05077819 */ /* 0x000fc600000006ff */
[----:B------:R-:W-:-:S04]  /*6e50*/  IMAD R20, R14, 0x8, R23 ;  /* 0x000000080e147824 */ /* 0x000fc800078e0217 */
[----:B------:R-:W0:Y:S02]  /*6e60*/  SYNCS.PHASECHK.TRANS64.TRYWAIT P0, [R20+URZ+0x20], R7 ;  /* 0x00002007140075a7 */ /* 0x000e24000800017f */
[----:B01----:R-:W-:Y:S05]  /*6e70*/  @!P0 BRA `(.L_x_170) ;  /* 0x0000000c00788947 */ /* 0x003fea0003800000 */
.L_x_189:
[----:B0-----:R-:W-:Y:S01]  /*6e80*/  PRMT R7, R13, 0x9910, RZ ;  /* 0x000099100d077816 */ /* 0x001fe200000000ff */
[----:B------:R0:W-:Y:S03]  /*6e90*/  @!P1 SYNCS.ARRIVE.TRANS64 RZ, [R20+URZ], R15 ;  /* 0x0000000f14ff99a7 */ /* 0x0001e6000800003f */
[----:B------:R-:W-:-:S13]  /*6ea0*/  ISETP.NE.AND P0, PT, R7, 0x2, PT ;  /* 0x000000020700780c */ /* 0x000fda0003f05270 */
[----:B0-----:R-:W-:Y:S05]  /*6eb0*/  @P0 BRA `(.L_x_171) ;  /* 0x0000000000040947 */ /* 0x001fea0003800000 */
[----:B------:R-:W-:Y:S01]  /*6ec0*/  BPT.TRAP 0x1 ;  /* 0x000000040000795c */ /* 0x000fe20000300000 */
.L_x_171:
[----:B------:R-:W-:Y:S01]  /*6ed0*/  IMAD R7, R14, 0x1000, R11 ;  /* 0x000010000e077824 */ /* 0x000fe200078e020b */
[----:B------:R-:W-:Y:S01]  /*6ee0*/  R2UR UR9, R20 ;  /* 0x00000000140972ca */ /* 0x000fe200000e0000 */
[--C-:B------:R-:W-:Y:S01]  /*6ef0*/  IMAD R15, R14, 0x2000, R23.reuse ;  /* 0x000020000e0f7824 */ /* 0x100fe200078e0217 */
[----:B------:R-:W-:Y:S01]  /*6f00*/  UIADD3 UR4, UP0, UR22, 0xf0, URZ ;  /* 0x000000f016047890 */ /* 0x000fe2000ff1e03f */
[----:B------:R-:W-:Y:S01]  /*6f10*/  IMAD R7, R7, 0x2, R23 ;  /* 0x0000000207077824 */ /* 0x000fe200078e0217 */
[----:B------:R-:W-:Y:S01]  /*6f20*/  R2UR UR11, R22 ;  /* 0x00000000160b72ca */ /* 0x000fe200000e0000 */
[----:B------:R-:W-:Y:S01]  /*6f30*/  VIADD R4, R4, 0xffffffff ;  /* 0xffffffff04047836 */ /* 0x000fe20000000000 */
[----:B------:R-:W-:Y:S01]  /*6f40*/  R2UR UR5, R15 ;  /* 0x000000000f0572ca */ /* 0x000fe200000e0000 */
[----:B------:R-:W-:Y:S01]  /*6f50*/  UIADD3 UR24, UP1, UR22, 0x1f0, URZ ;  /* 0x000001f016187890 */ /* 0x000fe2000ff3e03f */
[----:B------:R-:W-:Y:S01]  /*6f60*/  R2UR UR8, R7 ;  /* 0x00000000070872ca */ /* 0x000fe200000e0000 */
[----:B------:R-:W-:Y:S01]  /*6f70*/  VIADD R14, R14, 0x1 ;  /* 0x000000010e0e7836 */ /* 0x000fe20000000000 */
[----:B------:R-:W-:Y:S01]  /*6f80*/  R2UR UR10, R24 ;  /* 0x00000000180a72ca */ /* 0x000fe200000e0000 */
[----:B------:R-:W-:Y:S01]  /*6f90*/  UIADD3.X UR25, URZ, UR23, URZ, UP1, !UPT ;  /* 0x000000173f197290 */ /* 0x000fe20008ffe43f */
[----:B------:R-:W-:Y:S01]  /*6fa0*/  R2UR UR12, R6 ;  /* 0x00000000060c72ca */ /* 0x000fe200000e0000 */
[----:B------:R-:W-:Y:S01]  /*6fb0*/  UMOV UR6, 0x0 ;  /* 0x0000000000067882 */ /* 0x000fe20000000000 */
[----:B------:R-:W-:Y:S01]  /*6fc0*/  R2UR UR19, R21 ;  /* 0x00000000151372ca */ /* 0x000fe200000e0000 */
[----:B------:R-:W-:Y:S01]  /*6fd0*/  UMOV UR7, 0x10000000 ;  /* 0x1000000000077882 */ /* 0x000fe20000000000 */
[----:B------:R-:W-:Y:S01]  /*6fe0*/  ISETP.GT.AND P1, PT, R4, 0x1, PT ;  /* 0x000000010400780c */ /* 0x000fe20003f24270 */
[----:B------:R-:W-:Y:S01]  /*6ff0*/  UMOV UR26, 0x30000 ;  /* 0x00030000001a7882 */ /* 0x000fe20000000000 */
[----:B------:R-:W-:Y:S01]  /*7000*/  ISETP.NE.AND P0, PT, R14, 0x4, PT ;  /* 0x000000040e00780c */ /* 0x000fe20003f05270 */
[----:B------:R-:W-:Y:S01]  /*7010*/  UIADD3 UR14, UR5, 0x100, URZ ;  /* 0x00000100050e7890 */ /* 0x000fe2000fffe03f */
[----:B------:R-:W-:Y:S01]  /*7020*/  VIADD R24, R24, 0x20 ;  /* 0x0000002018187836 */ /* 0x000fe20000000000 */
[----:B------:R-:W-:Y:S01]  /*7030*/  UIADD3.X UR5, URZ, UR23, URZ, UP0, !UPT ;  /* 0x000000173f057290 */ /* 0x000fe200087fe43f */
[----:B------:R-:W-:Y:S01]  /*7040*/  SEL R20, RZ, 0x1, P0 ;  /* 0x00000001ff147807 */ /* 0x000fe20000000000 */
[----:B------:R-:W-:Y:S01]  /*7050*/  UIADD3 UR15, UR8, 0x8100, URZ ;  /* 0x00008100080f7890 */ /* 0x000fe2000fffe03f */
[----:B------:R-:W-:-:S02]  /*7060*/  SEL R14, R14, RZ, P0 ;  /* 0x000000ff0e0e7207 */ /* 0x000fc40000000000 */
[----:B------:R-:W-:Y:S01]  /*7070*/  UMOV UR8, UR14 ;  /* 0x0000000e00087c82 */ /* 0x000fe20008000000 */
[----:B------:R-:W-:-:S03]  /*7080*/  LOP3.LUT R5, R5, R20, RZ, 0x3c, !PT ;  /* 0x0000001405057212 */ /* 0x000fc600078e3cff */
[----:B------:R0:W-:Y:S02]  /*7090*/  UTMALDG.3D [UR8], [UR4], desc[UR6] ;  /* 0x00000608040075b4 */ /* 0x0001e40008011000 */
[----:B0-----:R-:W-:Y:S01]  /*70a0*/  UMOV UR8, UR15 ;  /* 0x0000000f00087c82 */ /* 0x001fe20008000000 */
[----:B------:R-:W-:Y:S02]  /*70b0*/  UMOV UR11, UR19 ;  /* 0x00000013000b7c82 */ /* 0x000fe40008000000 */
[----:B------:R0:W-:Y:S02]  /*70c0*/  UTMALDG.3D.MULTICAST [UR8], [UR24], UR26, desc[UR6] ;  /* 0x00000608180073b4 */ /* 0x0001e4000801181a */
[----:B0-----:R-:W-:Y:S05]  /*70d0*/  @P1 BRA `(.L_x_172) ;  /* 0xfffffffc00441947 */ /* 0x001fea000383ffff */
.L_x_169:
[----:B------:R-:W-:Y:S05]  /*70e0*/  BSYNC B1 ;  /* 0x0000000000017941 */ /* 0x000fea0003800000 */
.L_x_168:
[----:B------:R-:W-:Y:S01]  /*70f0*/  LOP3.LUT P1, RZ, R9, 0xff, RZ, 0xc0, !PT ;  /* 0x000000ff09ff7812 */ /* 0x000fe2000782c0ff */
[----:B------:R-:W-:Y:S01]  /*7100*/  IMAD.IADD R3, R8, 0x1, R3 ;  /* 0x0000000108037824 */ /* 0x000fe200078e0203 */
[----:B------:R-:W-:Y:S01]  /*7110*/  IADD3 R16, P2, R16, UR20, RZ ;  /* 0x0000001410107c10 */ /* 0x000fe2000ff5e0ff */
[----:B------:R-:W-:Y:S01]  /*7120*/  ULDC.64 UR4, c[0x0][0x650] ;  /* 0x0001940000047ab9 */ /* 0x000fe20000000a00 */
[----:B------:R-:W-:Y:S01]  /*7130*/  BSSY B1, `(.L_x_173) ;  /* 0x000006d000017945 */ /* 0x000fe20003800000 */
[----:B------:R-:W-:Y:S01]  /*7140*/  IMAD.MOV.U32 R20, RZ, RZ, -0x1 ;  /* 0xffffffffff147424 */ /* 0x000fe200078e00ff */
[----:B------:R-:W-:Y:S01]  /*7150*/  ISETP.GT.U32.AND P0, PT, R3, 0x3, PT ;  /* 0x000000030300780c */ /* 0x000fe20003f04070 */
[----:B------:R-:W-:Y:S01]  /*7160*/  IMAD.MOV.U32 R21, RZ, RZ, -0x1 ;  /* 0xffffffffff157424 */ /* 0x000fe200078e00ff */
[----:B------:R-:W-:Y:S02]  /*7170*/  SHF.R.U32.HI R4, RZ, 0x2, R3 ;  /* 0x00000002ff047819 */ /* 0x000fe40000011603 */
[----:B------:R-:W-:-:S02]  /*7180*/  ISETP.LT.U32.AND P0, PT, R8, 0x4, P0 ;  /* 0x000000040800780c */ /* 0x000fc40000701070 */
[----:B------:R-:W-:Y:S01]  /*7190*/  IADD3.X R17, R17, UR13, RZ, P2, !PT ;  /* 0x0000000d11117c10 */ /* 0x000fe200097fe4ff */
[----:B------:R-:W0:Y:S01]  /*71a0*/  @P1 S2R R6, SR_CgaCtaId ;  /* 0x0000000000061919 */ /* 0x000e220000008800 */
[----:B------:R-:W-:Y:S02]  /*71b0*/  @P1 MOV R5, 0x400 ;  /* 0x0000040000051802 */ /* 0x000fe40000000f00 */
[----:B------:R-:W-:Y:S02]  /*71c0*/  ISETP.GE.U32.AND P2, PT, R16, UR4, PT ;  /* 0x0000000410007c0c */ /* 0x000fe4000bf46070 */
[----:B------:R-:W-:Y:S02]  /*71d0*/  LOP3.LUT R4, R4, 0x1, RZ, 0xc0, !PT ;  /* 0x0000000104047812 */ /* 0x000fe400078ec0ff */
[----:B------:R-:W-:Y:S02]  /*71e0*/  LOP3.LUT R3, R3, 0x3, RZ, 0xc0, !PT ;  /* 0x0000000303037812 */ /* 0x000fe400078ec0ff */
[----:B------:R-:W-:-:S02]  /*71f0*/  PRMT R9, RZ, 0x7610, R9 ;  /* 0x00007610ff097816 */ /* 0x000fc40000000009 */
[----:B0-----:R-:W-:Y:S01]  /*7200*/  @P1 LEA R5, R6, R5, 0x18 ;  /* 0x0000000506051211 */ /* 0x001fe200078ec0ff */
[----:B------:R-:W-:-:S03]  /*7210*/  IMAD.MOV.U32 R6, RZ, RZ, -0x1 ;  /* 0xffffffffff067424 */ /* 0x000fc600078e00ff */
[----:B------:R0:W-:Y:S01]  /*7220*/  @P1 SYNCS.ARRIVE.TRANS64.A1T0 RZ, [R5+URZ+0x58], RZ ;  /* 0x000058ff05ff19a7 */ /* 0x0001e2000810003f */
[----:B------:R-:W-:-:S04]  /*7230*/  ISETP.NE.U32.AND P1, PT, R4, 0x1, PT ;  /* 0x000000010400780c */ /* 0x000fc80003f25070 */
[----:B------:R-:W-:Y:S02]  /*7240*/  ISETP.GT.U32.AND P1, PT, R8, 0x3, !P1 ;  /* 0x000000030800780c */ /* 0x000fe40004f24070 */
[----:B0-----:R-:W-:Y:S02]  /*7250*/  SEL R5, RZ, 0x1, !P0 ;  /* 0x00000001ff057807 */ /* 0x001fe40004000000 */
[----:B------:R-:W-:Y:S02]  /*7260*/  ISETP.GE.U32.AND.EX P0, PT, R17, UR5, PT, P2 ;  /* 0x0000000511007c0c */ /* 0x000fe4000bf06120 */
[----:B------:R-:W-:-:S04]  /*7270*/  SEL R4, RZ, 0x1, !P1 ;  /* 0x00000001ff047807 */ /* 0x000fc80004800000 */
[----:B------:R-:W-:Y:S02]  /*7280*/  LOP3.LUT R0, R4, R0, R5, 0x96, !PT ;  /* 0x0000000004007212 */ /* 0x000fe400078e9605 */
[----:B------:R-:W-:-:S05]  /*7290*/  PRMT R4, RZ, 0x7610, R4 ;  /* 0x00007610ff047816 */ /* 0x000fca0000000004 */
[----:B------:R-:W-:Y:S05]  /*72a0*/  @P0 BRA `(.L_x_174) ;  /* 0x0000000400540947 */ /* 0x000fea0003800000 */
[----:B------:R-:W0:Y:S01]  /*72b0*/  S2R R15, SR_CTAID.X ;  /* 0x00000000000f7919 */ /* 0x000e220000002500 */
[----:B------:R-:W-:Y:S01]  /*72c0*/  ULDC.64 UR4, c[0x0][0x628] ;  /* 0x00018a0000047ab9 */ /* 0x000fe20000000a00 */
[----:B------:R-:W-:Y:S01]  /*72d0*/  ULDC UR7, c[0x0][0x630] ;  /* 0x00018c0000077ab9 */ /* 0x000fe20000000800 */
[----:B------:R-:W-:Y:S01]  /*72e0*/  ISETP.NE.U32.AND P0, PT, RZ, UR4, PT ;  /* 0x00000004ff007c0c */ /* 0x000fe2000bf05070 */
[----:B------:R-:W1:Y:S01]  /*72f0*/  S2R R20, SR_CTAID.Y ;  /* 0x0000000000147919 */ /* 0x000e620000002600 */
[----:B------:R-:W-:Y:S01]  /*7300*/  ULDC UR8, c[0x0][0x150] ;  /* 0x0000540000087ab9 */ /* 0x000fe20000000800 */
[----:B------:R-:W-:Y:S01]  /*7310*/  IMAD.MOV.U32 R4, RZ, RZ, R16 ;  /* 0x000000ffff047224 */ /* 0x000fe200078e0010 */
[----:B------:R-:W-:Y:S01]  /*7320*/  ISETP.NE.AND.EX P0, PT, RZ, UR5, PT, P0 ;  /* 0x00000005ff007c0c */ /* 0x000fe2000bf05300 */
[----:B------:R-:W-:Y:S01]  /*7330*/  IMAD.MOV.U32 R5, RZ, RZ, R17 ;  /* 0x000000ffff057224 */ /* 0x000fe200078e0011 */
[----:B0-----:R-:W-:-:S11]  /*7340*/  I2FP.F32.U32 R22, R15 ;  /* 0x0000000f00167245 */ /* 0x001fd60000201000 */
[----:B------:R-:W-:Y:S05]  /*7350*/  @!P0 BRA `(.L_x_175) ;  /* 0x0000000000288947 */ /* 0x000fea0003800000 */
[----:B------:R-:W-:Y:S02]  /*7360*/  ULDC UR6, c[0x0][0x634] ;  /* 0x00018d0000067ab9 */ /* 0x000fe40000000800 */
[----:B------:R-:W-:-:S05]  /*7370*/  IADD3 R5, P0, R16, UR6, RZ ;  /* 0x0000000610057c10 */ /* 0x000fca000ff1e0ff */
[----:B------:R-:W-:-:S04]  /*7380*/  IMAD.X R21, RZ, RZ, R17, P0 ;  /* 0x000000ffff157224 */ /* 0x000fc800000e0611 */
[----:B------:R-:W-:-:S04]  /*7390*/  IMAD.WIDE.U32 R6, R21, UR4, RZ ;  /* 0x0000000415067c25 */ /* 0x000fc8000f8e00ff */
[----:B------:R-:W-:-:S04]  /*73a0*/  IMAD.WIDE.U32 R6, P0, R5, UR5, R6 ;  /* 0x0000000505067c25 */ /* 0x000fc8000f800006 */
[----:B------:R-:W-:-:S04]  /*73b0*/  IMAD.WIDE.U32 R4, R5, UR4, RZ ;  /* 0x0000000405047c25 */ /* 0x000fc8000f8e00ff */
[----:B------:R-:W-:Y:S01]  /*73c0*/  IMAD.MOV.U32 R4, RZ, RZ, R7 ;  /* 0x000000ffff047224 */ /* 0x000fe200078e0007 */
[----:B------:R-:W-:Y:S01]  /*73d0*/  IADD3 RZ, P1, R5, R6, RZ ;  /* 0x0000000605ff7210 */ /* 0x000fe20007f3e0ff */
[----:B------:R-:W-:-:S04]  /*73e0*/  IMAD.X R5, RZ, RZ, RZ, P0 ;  /* 0x000000ffff057224 */ /* 0x000fc800000e06ff */
[----:B------:R-:W-:-:S08]  /*73f0*/  IMAD.WIDE.U32.X R4, R21, UR5, R4, P1 ;  /* 0x0000000515047c25 */ /* 0x000fd000088e0404 */
.L_x_175:
[--C-:B------:R-:W-:Y:S01]  /*7400*/  SHF.R.U64 R14, R4, UR7, R5.reuse ;  /* 0x00000007040e7c19 */ /* 0x100fe20008001205 */
[----:B------:R-:W-:Y:S01]  /*7410*/  FMUL R22, R22, UR8 ;  /* 0x0000000816167c20 */ /* 0x000fe20008400000 */
[----:B------:R-:W-:Y:S01]  /*7420*/  SHF.R.U32.HI R4, RZ, UR7, R5 ;  /* 0x00000007ff047c19 */ /* 0x000fe20008011605 */
[----:B------:R-:W0:Y:S01]  /*7430*/  LDC R6, c[0x0][0x144] ;  /* 0x00005100ff067b82 */ /* 0x000e220000000800 */
[----:B------:R-:W-:Y:S01]  /*7440*/  IADD3 R5, P0, RZ, -R14, RZ ;  /* 0x8000000eff057210 */ /* 0x000fe20007f1e0ff */
[----:B------:R-:W-:Y:S01]  /*7450*/  ULDC UR6, c[0x0][0x154] ;  /* 0x0000550000067ab9 */ /* 0x000fe20000000800 */
[----:B-1----:R-:W-:Y:S01]  /*7460*/  I2FP.F32.U32 R7, R20 ;  /* 0x0000001400077245 */ /* 0x002fe20000201000 */
[----:B------:R-:W1:Y:S01]  /*7470*/  F2I.U32.TRUNC.NTZ R22, R22 ;  /* 0x0000001600167305 */ /* 0x000e62000020f000 */
[----:B------:R-:W-:Y:S01]  /*7480*/  ULDC.64 UR4, c[0x0][0x620] ;  /* 0x0001880000047ab9 */ /* 0x000fe20000000a00 */
[----:B------:R-:W-:Y:S01]  /*7490*/  IMAD.X R4, RZ, RZ, ~R4, P0 ;  /* 0x000000ffff047224 */ /* 0x000fe200000e0e04 */
[----:B------:R-:W-:Y:S01]  /*74a0*/  ISETP.NE.AND P2, PT, R2, 0x1, PT ;  /* 0x000000010200780c */ /* 0x000fe20003f45270 */
[----:B------:R-:W-:Y:S01]  /*74b0*/  FMUL R23, R7, UR6 ;  /* 0x0000000607177c20 */ /* 0x000fe20008400000 */
[----:B------:R-:W2:Y:S01]  /*74c0*/  LDC R25, c[0x0][0x148] ;  /* 0x00005200ff197b82 */ /* 0x000ea20000000800 */
[----:B------:R-:W-:Y:S01]  /*74d0*/  IMAD R4, R4, UR4, RZ ;  /* 0x0000000404047c24 */ /* 0x000fe2000f8e02ff */
[----:B------:R-:W-:-:S02]  /*74e0*/  ULDC.64 UR6, c[0x0][0x640] ;  /* 0x0001900000067ab9 */ /* 0x000fc40000000a00 */
[----:B------:R-:W-:Y:S01]  /*74f0*/  ISETP.NE.U32.AND P0, PT, RZ, UR6, PT ;  /* 0x00000006ff007c0c */ /* 0x000fe2000bf05070 */
[----:B------:R-:W3:Y:S01]  /*7500*/  F2I.U32.TRUNC.NTZ R23, R23 ;  /* 0x0000001700177305 */ /* 0x000ee2000020f000 */
[C---:B------:R-:W-:Y:S02]  /*7510*/  IMAD R7, R5.reuse, UR5, R4 ;  /* 0x0000000505077c24 */ /* 0x040fe4000f8e0204 */
[----:B------:R-:W-:Y:S01]  /*7520*/  IMAD.WIDE.U32 R4, R5, UR4, R16 ;  /* 0x0000000405047c25 */ /* 0x000fe2000f8e0010 */
[----:B------:R-:W-:Y:S01]  /*7530*/  ULDC UR4, c[0x0][0x618] ;  /* 0x0001860000047ab9 */ /* 0x000fe20000000800 */
[----:B------:R-:W-:Y:S02]  /*7540*/  ISETP.NE.AND.EX P0, PT, RZ, UR7, PT, P0 ;  /* 0x00000007ff007c0c */ /* 0x000fe4000bf05300 */
[----:B------:R-:W-:Y:S02]  /*7550*/  IMAD.IADD R5, R5, 0x1, R7 ;  /* 0x0000000105057824 */ /* 0x000fe400078e0207 */
[----:B-1----:R-:W-:-:S03]  /*7560*/  IMAD.MOV R22, RZ, RZ, -R22 ;  /* 0x000000ffff167224 */ /* 0x002fc600078e0a16 */
[----:B------:R-:W-:Y:S01]  /*7570*/  SHF.R.U64 R21, R4, UR4, R5 ;  /* 0x0000000404157c19 */ /* 0x000fe20008001205 */
[----:B0-----:R-:W-:Y:S01]  /*7580*/  IMAD R15, R6, R22, R15 ;  /* 0x00000016060f7224 */ /* 0x001fe200078e020f */
[----:B------:R-:W-:Y:S01]  /*7590*/  SHF.R.U32.HI R4, RZ, UR4, R5 ;  /* 0x00000004ff047c19 */ /* 0x000fe20008011605 */
[----:B------:R-:W-:Y:S01]  /*75a0*/  ULDC UR4, c[0x0][0x608] ;  /* 0x0001820000047ab9 */ /* 0x000fe20000000800 */
[----:B---3--:R-:W-:Y:S02]  /*75b0*/  IMAD.MOV R6, RZ, RZ, -R23 ;  /* 0x000000ffff067224 */ /* 0x008fe400078e0a17 */
[--C-:B------:R-:W-:Y:S02]  /*75c0*/  SHF.R.U64 R22, R21, UR4, R4.reuse ;  /* 0x0000000415167c19 */ /* 0x100fe40008001204 */
[----:B------:R-:W-:Y:S01]  /*75d0*/  SHF.R.U32.HI R5, RZ, UR4, R4 ;  /* 0x00000004ff057c19 */ /* 0x000fe20008011604 */
[----:B------:R-:W-:Y:S01]  /*75e0*/  ULDC UR4, c[0x0][0x658] ;  /* 0x0001960000047ab9 */ /* 0x000fe20000000800 */
[----:B--2---:R-:W-:-:S02]  /*75f0*/  @P2 IMAD R15, R25, R6, R20 ;  /* 0x00000006190f2224 */ /* 0x004fc400078e0214 */
[--C-:B------:R-:W-:Y:S02]  /*7600*/  SHF.R.U64 R20, R22, UR4, R5.reuse ;  /* 0x0000000416147c19 */ /* 0x100fe40008001205 */
[----:B------:R-:W-:-:S03]  /*7610*/  SHF.R.U32.HI R23, RZ, UR4, R5 ;  /* 0x00000004ff177c19 */ /* 0x000fc60008011605 */
[----:B------:R-:W-:Y:S02]  /*7620*/  IMAD.MOV.U32 R6, RZ, RZ, R20 ;  /* 0x000000ffff067224 */ /* 0x000fe400078e0014 */
[----:B------:R-:W-:Y:S01]  /*7630*/  IMAD.MOV.U32 R5, RZ, RZ, R23 ;  /* 0x000000ffff057224 */ /* 0x000fe200078e0017 */
[----:B------:R-:W-:Y:S06]  /*7640*/  @!P0 BRA `(.L_x_176) ;  /* 0x00000000002c8947 */ /* 0x000fec0003800000 */
        /* <DEDUP_REMOVED lines=9> */
[----:B------:R-:W-:-:S04]  /*76e0*/  IMAD.WIDE.U32.X R4, R23, UR7, R4, P1 ;  /* 0x0000000717047c25 */ /* 0x000fc800088e0404 */
[----:B------:R-:W-:-:S07]  /*76f0*/  IMAD.MOV.U32 R6, RZ, RZ, R4 ;  /* 0x000000ffff067224 */ /* 0x000fce00078e0004 */
.L_x_176:
[----:B------:R-:W-:Y:S01]  /*7700*/  ULDC UR4, c[0x0][0x648] ;  /* 0x0001920000047ab9 */ /* 0x000fe20000000800 */
[----:B------:R-:W-:Y:S01]  /*7710*/  LOP3.LUT R4, R22, UR17, RZ, 0xc0, !PT ;  /* 0x0000001116047c12 */ /* 0x000fe2000f8ec0ff */
[----:B------:R-:W-:Y:S01]  /*7720*/  ULDC UR5, c[0x0][0x610] ;  /* 0x0001840000057ab9 */ /* 0x000fe20000000800 */
[----:B------:R-:W-:Y:S01]  /*7730*/  SHF.R.U64 R5, R6, UR4, R5 ;  /* 0x0000000406057c19 */ /* 0x000fe20008001205 */
[----:B------:R-:W-:Y:S01]  /*7740*/  ULDC UR4, c[0x0][0x638] ;  /* 0x00018e0000047ab9 */ /* 0x000fe20000000800 */
[----:B------:R-:W-:Y:S01]  /*7750*/  LOP3.LUT R21, R21, UR16, RZ, 0xc0, !PT ;  /* 0x0000001015157c12 */ /* 0x000fe2000f8ec0ff */
[----:B------:R-:W-:Y:S02]  /*7760*/  IMAD.MOV.U32 R6, RZ, RZ, R14 ;  /* 0x000000ffff067224 */ /* 0x000fe400078e000e */
[----:B------:R-:W-:Y:S02]  /*7770*/  IMAD.MOV R7, RZ, RZ, -R5 ;  /* 0x000000ffff077224 */ /* 0x000fe400078e0a05 */
[----:B------:R-:W-:-:S02]  /*7780*/  IMAD R4, R5, UR18, R4 ;  /* 0x0000001205047c24 */ /* 0x000fc4000f8e0204 */
[----:B------:R-:W-:Y:S01]  /*7790*/  IMAD R20, R7, UR4, R20 ;  /* 0x0000000407147c24 */ /* 0x000fe2000f8e0214 */
[----:B------:R-:W-:Y:S01]  /*77a0*/  ULDC UR4, c[0x0][0x600] ;  /* 0x0001800000047ab9 */ /* 0x000fe20000000800 */
[----:B------:R-:W-:Y:S02]  /*77b0*/  IMAD R15, R4, UR5, R15 ;  /* 0x00000005040f7c24 */ /* 0x000fe4000f8e020f */
[----:B------:R-:W-:Y:S02]  /*77c0*/  IMAD R20, R20, UR4, R21 ;  /* 0x0000000414147c24 */ /* 0x000fe4000f8e0215 */
[----:B------:R-:W-:-:S03]  /*77d0*/  IMAD.MOV.U32 R4, RZ, RZ, 0x1 ;  /* 0x00000001ff047424 */ /* 0x000fc600078e00ff */
[----:B------:R-:W-:Y:S02]  /*77e0*/  SEL R21, R20, R15, !P2 ;  /* 0x0000000f14157207 */ /* 0x000fe40005000000 */
[----:B------:R-:W-:-:S07]  /*77f0*/  SEL R20, R15, R20, !P2 ;  /* 0x000000140f147207 */ /* 0x000fce0005000000 */
.L_x_174:
[----:B------:R-:W-:Y:S05]  /*7800*/  BSYNC B1 ;  /* 0x0000000000017941 */ /* 0x000fea0003800000 */
.L_x_173:
[----:B------:R-:W-:-:S13]  /*7810*/  LOP3.LUT P0, RZ, R4, 0xff, RZ, 0xc0, !PT ;  /* 0x000000ff04ff7812 */ /* 0x000fda000780c0ff */
[----:B------:R-:W-:Y:S05]  /*7820*/  @P0 BRA `(.L_x_177) ;  /* 0xfffffff4003c0947 */ /* 0x000fea000383ffff */
[----:B------:R-:W-:Y:S05]  /*7830*/  BSYNC B0 ;  /* 0x0000000000007941 */ /* 0x000fea0003800000 */
.L_x_166:
[----:B------:R-:W-:-:S03]  /*7840*/  UMOV UR4, 0xffffffff ;  /* 0xffffffff00047882 */ /* 0x000fc60000000000 */
[----:B------:R-:W-:Y:S05]  /*7850*/  BRA.DIV UR4, `(.L_x_178) ;  /* 0x0000000604147947 */ /* 0x000fea000b800000 */
[----:B------:R-:W-:-:S13]  /*7860*/  ELECT P6, URZ, PT ;  /* 0x00000000003f782f */ /* 0x000fda00038c0000 */
.L_x_192:
[----:B------:R-:W-:Y:S04]  /*7870*/  BSSY B0, `(.L_x_179) ;  /* 0x000002b000007945 */ /* 0x000fe80003800000 */
[----:B------:R-:W-:Y:S05]  /*7880*/  @!P6 BRA `(.L_x_180) ;  /* 0x0000000000a4e947 */ /* 0x000fea0003800000 */
[----:B------:R-:W-:-:S04]  /*7890*/  LOP3.LUT R19, R19, 0x2, RZ, 0xfc, !PT ;  /* 0x0000000213137812 */ /* 0x000fc800078efcff */
[----:B------:R-:W-:-:S13]  /*78a0*/  ISETP.NE.AND P0, PT, R19, 0x3, PT ;  /* 0x000000031300780c */ /* 0x000fda0003f05270 */
[----:B------:R-:W-:Y:S05]  /*78b0*/  @!P0 BRA `(.L_x_181) ;  /* 0x0000000000048947 */ /* 0x000fea0003800000 */
[----:B------:R-:W-:Y:S01]  /*78c0*/  BPT.TRAP 0x1 ;  /* 0x000000040000795c */ /* 0x000fe20000300000 */
.L_x_181:
[----:B------:R-:W0:Y:S01]  /*78d0*/  S2R R5, SR_CgaCtaId ;  /* 0x0000000000057919 */ /* 0x000e220000008800 */
[----:B------:R-:W-:Y:S02]  /*78e0*/  MOV R2, 0x400 ;  /* 0x0000040000027802 */ /* 0x000fe40000000f00 */
[----:B------:R-:W-:Y:S02]  /*78f0*/  SHF.L.U32 R4, R0, 0x1f, RZ ;  /* 0x0000001f00047819 */ /* 0x000fe400000006ff */
[----:B0-----:R-:W-:-:S05]  /*7900*/  LEA R2, R5, R2, 0x18 ;  /* 0x0000000205027211 */ /* 0x001fca00078ec0ff */
[----:B------:R-:W-:-:S04]  /*7910*/  VIADD R2, R2, 0x20 ;  /* 0x0000002002027836 */ /* 0x000fc80000000000 */
[C---:B------:R-:W-:Y:S02]  /*7920*/  IMAD R7, R3.reuse, 0x8, R2 ;  /* 0x0000000803077824 */ /* 0x040fe400078e0202 */
[----:B------:R-:W-:Y:S02]  /*7930*/  VIADD R3, R3, 0x1 ;  /* 0x0000000103037836 */ /* 0x000fe40000000000 */
[----:B------:R-:W0:Y:S03]  /*7940*/  SYNCS.PHASECHK.TRANS64.TRYWAIT P0, [R7+URZ], R4 ;  /* 0x00000004070075a7 */ /* 0x000e26000800017f */
[----:B------:R-:W-:-:S04]  /*7950*/  ISETP.NE.AND P1, PT, R3, 0x4, PT ;  /* 0x000000040300780c */ /* 0x000fc80003f25270 */
[----:B------:R-:W-:Y:S02]  /*7960*/  SEL R5, RZ, 0x1, P1 ;  /* 0x00000001ff057807 */ /* 0x000fe40000800000 */
[----:B------:R-:W-:Y:S02]  /*7970*/  SEL R3, R3, RZ, P1 ;  /* 0x000000ff03037207 */ /* 0x000fe40000800000 */
[----:B------:R-:W-:-:S03]  /*7980*/  LOP3.LUT R6, R0, R5, RZ, 0x3c, !PT ;  /* 0x0000000500067212 */ /* 0x000fc600078e3cff */
[----:B------:R-:W-:Y:S01]  /*7990*/  IMAD R8, R3, 0x8, R2 ;  /* 0x0000000803087824 */ /* 0x000fe200078e0202 */
[----:B------:R-:W-:Y:S01]  /*79a0*/  SHF.L.U32 R5, R6, 0x1f, RZ ;  /* 0x0000001f06057819 */ /* 0x000fe200000006ff */
[----:B0-----:R-:W-:Y:S06]  /*79b0*/  @!P0 BRA `(.L_x_182) ;  /* 0x0000000000dc8947 */ /* 0x001fec0003800000 */
.L_x_193:
[----:B------:R-:W1:Y:S01]  /*79c0*/  SYNCS.PHASECHK.TRANS64.TRYWAIT P0, [R8+URZ], R5 ;  /* 0x00000005080075a7 */ /* 0x000e62000800017f */
[----:B------:R-:W-:-:S05]  /*79d0*/  VIADD R0, R3, 0x1 ;  /* 0x0000000103007836 */ /* 0x000fca0000000000 */
[----:B------:R-:W-:-:S04]  /*79e0*/  ISETP.NE.AND P1, PT, R0, 0x4, PT ;  /* 0x000000040000780c */ /* 0x000fc80003f25270 */
[----:B------:R-:W-:Y:S02]  /*79f0*/  SEL R3, RZ, 0x1, P1 ;  /* 0x00000001ff037807 */ /* 0x000fe40000800000 */
[----:B0-----:R-:W-:Y:S02]  /*7a00*/  SEL R7, R0, RZ, P1 ;  /* 0x000000ff00077207 */ /* 0x001fe40000800000 */
[----:B------:R-:W-:-:S03]  /*7a10*/  LOP3.LUT R9, R6, R3, RZ, 0x3c, !PT ;  /* 0x0000000306097212 */ /* 0x000fc600078e3cff */
[----:B------:R-:W-:Y:S01]  /*7a20*/  IMAD R11, R7, 0x8, R2 ;  /* 0x00000008070b7824 */ /* 0x000fe200078e0202 */
[----:B------:R-:W-:Y:S01]  /*7a30*/  SHF.L.U32 R6, R9, 0x1f, RZ ;  /* 0x0000001f09067819 */ /* 0x000fe200000006ff */
[----:B-1----:R-:W-:Y:S06]  /*7a40*/  @!P0 BRA `(.L_x_183) ;  /* 0x0000000000cc8947 */ /* 0x002fec0003800000 */
.L_x_194:
[----:B------:R-:W1:Y:S01]  /*7a50*/  SYNCS.PHASECHK.TRANS64.TRYWAIT P0, [R11+URZ], R6 ;  /* 0x000000060b0075a7 */ /* 0x000e62000800017f */
[----:B------:R-:W-:-:S05]  /*7a60*/  VIADD R0, R7, 0x1 ;  /* 0x0000000107007836 */ /* 0x000fca0000000000 */
[----:B------:R-:W-:-:S04]  /*7a70*/  ISETP.NE.AND P1, PT, R0, 0x4, PT ;  /* 0x000000040000780c */ /* 0x000fc80003f25270 */
[----:B------:R-:W-:Y:S02]  /*7a80*/  SEL R4, RZ, 0x1, P1 ;  /* 0x00000001ff047807 */ /* 0x000fe40000800000 */
[----:B------:R-:W-:Y:S02]  /*7a90*/  SEL R3, R0, RZ, P1 ;  /* 0x000000ff00037207 */ /* 0x000fe40000800000 */
[----:B------:R-:W-:Y:S01]  /*7aa0*/  LOP3.LUT R0, R9, R4, RZ, 0x3c, !PT ;  /* 0x0000000409007212 */ /* 0x000fe200078e3cff */
[----:B-1----:R-:W-:Y:S06]  /*7ab0*/  @!P0 BRA `(.L_x_184) ;  /* 0x0000000000c48947 */ /* 0x002fec0003800000 */
.L_x_195:
[----:B------:R-:W-:Y:S01]  /*7ac0*/  IMAD R3, R3, 0x8, R2 ;  /* 0x0000000803037824 */ /* 0x000fe200078e0202 */
[----:B------:R-:W-:-:S07]  /*7ad0*/  SHF.L.U32 R0, R0, 0x1f, RZ ;  /* 0x0000001f00007819 */ /* 0x000fce00000006ff */
.L_x_185:
[----:B--2---:R2:W3:Y:S02]  /*7ae0*/  SYNCS.PHASECHK.TRANS64.TRYWAIT P0, [R3+URZ], R0 ;  /* 0x00000000030075a7 */ /* 0x0044e4000800017f */
[----:B---3--:R-:W-:Y:S05]  /*7af0*/  @!P0 NANOSLEEP.SYNCS 0x989680 ;  /* 0x009896800000895d */ /* 0x008fea0003900000 */
[----:B------:R-:W3:Y:S02]  /*7b00*/  @!P0 SYNCS.PHASECHK.TRANS64 P0, [R3+URZ], R0 ;  /* 0x00000000030085a7 */ /* 0x000ee4000800007f */
[----:B---3--:R-:W-:Y:S05]  /*7b10*/  @!P0 BRA `(.L_x_185) ;  /* 0xfffffffc00f08947 */ /* 0x008fea000383ffff */
.L_x_180:
[----:B------:R-:W-:Y:S05]  /*7b20*/  BSYNC B0 ;  /* 0x0000000000007941 */ /* 0x000fea0003800000 */
.L_x_179:
[----:B------:R-:W-:Y:S05]  /*7b30*/  EXIT ;  /* 0x000000000000794d */ /* 0x000fea0003800000 */
.L_x_21:
[----:B---3--:R3:W4:Y:S02]  /*7b40*/  SYNCS.PHASECHK.TRANS64.TRYWAIT P1, [R3+URZ], R0 ;  /* 0x00000000030075a7 */ /* 0x008724000802017f */
[----:B----4-:R-:W-:Y:S05]  /*7b50*/  @!P1 NANOSLEEP.SYNCS 0x989680 ;  /* 0x009896800000995d */ /* 0x010fea0003900000 */
[----:B------:R-:W4:Y:S02]  /*7b60*/  @!P1 SYNCS.PHASECHK.TRANS64 P1, [R3+URZ], R0 ;  /* 0x00000000030095a7 */ /* 0x000f24000802007f */
[----:B----4-:R-:W-:Y:S05]  /*7b70*/  @!P1 BRA `(.L_x_21) ;  /* 0xfffffffc00f09947 */ /* 0x010fea000383ffff */
[----:B------:R-:W-:Y:S05]  /*7b80*/  BRA `(.L_x_20) ;  /* 0xffffff9800607947 */ /* 0x000fea000383ffff */
.L_x_26:
[----:B-1----:R1:W2:Y:S02]  /*7b90*/  SYNCS.PHASECHK.TRANS64.TRYWAIT P1, [R5+URZ], R4 ;  /* 0x00000004050075a7 */ /* 0x0022a4000802017f */
[----:B--2---:R-:W-:Y:S05]  /*7ba0*/  @!P1 NANOSLEEP.SYNCS 0x989680 ;  /* 0x009896800000995d */ /* 0x004fea0003900000 */
[----:B------:R-:W2:Y:S02]  /*7bb0*/  @!P1 SYNCS.PHASECHK.TRANS64 P1, [R5+URZ], R4 ;  /* 0x00000004050095a7 */ /* 0x000ea4000802007f */
[----:B--2---:R-:W-:Y:S05]  /*7bc0*/  @!P1 BRA `(.L_x_26) ;  /* 0xfffffffc00f09947 */ /* 0x004fea000383ffff */
[----:B------:R-:W-:Y:S05]  /*7bd0*/  BRA `(.L_x_25) ;  /* 0xffffff9c00107947 */ /* 0x000fea000383ffff */
.L_x_167:
[----:B------:R-:W-:Y:S01]  /*7be0*/  BSSY B1, `(.L_x_186) ;  /* 0x0000006000017945 */ /* 0x000fe20003800000 */
[----:B------:R-:W-:-:S07]  /*7bf0*/  IMAD.MOV.U32 R15, RZ, RZ, -0x1 ;  /* 0xffffffffff0f7424 */ /* 0x000fce00078e00ff */
[----:B------:R-:W-:Y:S05]  /*7c00*/  WARPSYNC.COLLECTIVE R15, `(.L_x_187) ;  /* 0x000000000f0c7348 */ /* 0x000fea0003c00000 */
[----:B------:R-:W-:Y:S02]  /*7c10*/  ELECT P6, UR62, PT ;  /* 0x00000000003e782f */ /* 0x000fe400038c0000 */
[----:B------:R-:W-:Y:S01]  /*7c20*/  MOV R14, UR62 ;  /* 0x0000003e000e7c02 */ /* 0x000fe20008000f00 */
[----:B------:R-:W-:Y:S10]  /*7c30*/  ENDCOLLECTIVE ;  /* 0x000000000000791b */ /* 0x000ff40003800000 */
.L_x_187:
[----:B------:R-:W-:Y:S05]  /*7c40*/  BSYNC B1 ;  /* 0x0000000000017941 */ /* 0x000fea0003800000 */
.L_x_186:
[----:B------:R-:W-:Y:S05]  /*7c50*/  BRA `(.L_x_188) ;  /* 0xfffffff0003c7947 */ /* 0x000fea000383ffff */
.L_x_170:
[----:B0-----:R0:W1:Y:S02]  /*7c60*/  SYNCS.PHASECHK.TRANS64.TRYWAIT P0, [R20+URZ+0x20], R7 ;  /* 0x00002007140075a7 */ /* 0x001064000800017f */
[----:B-1----:R-:W-:Y:S05]  /*7c70*/  @!P0 NANOSLEEP.SYNCS 0x989680 ;  /* 0x009896800000895d */ /* 0x002fea0003900000 */
[----:B------:R-:W1:Y:S02]  /*7c80*/  @!P0 SYNCS.PHASECHK.TRANS64 P0, [R20+URZ+0x20], R7 ;  /* 0x00002007140085a7 */ /* 0x000e64000800007f */
[----:B-1----:R-:W-:Y:S05]  /*7c90*/  @!P0 BRA `(.L_x_170) ;  /* 0xfffffffc00f08947 */ /* 0x002fea000383ffff */
[----:B------:R-:W-:Y:S05]  /*7ca0*/  BRA `(.L_x_189) ;  /* 0xfffffff000747947 */ /* 0x000fea000383ffff */
.L_x_178:
[----:B------:R-:W-:Y:S01]  /*7cb0*/  BSSY B0, `(.L_x_190) ;  /* 0x0000006000007945 */ /* 0x000fe20003800000 */
[----:B------:R-:W-:-:S07]  /*7cc0*/  IMAD.MOV.U32 R15, RZ, RZ, -0x1 ;  /* 0xffffffffff0f7424 */ /* 0x000fce00078e00ff */
[----:B------:R-:W-:Y:S05]  /*7cd0*/  WARPSYNC.COLLECTIVE R15, `(.L_x_191) ;  /* 0x000000000f0c7348 */ /* 0x000fea0003c00000 */
[----:B------:R-:W-:Y:S02]  /*7ce0*/  ELECT P6, UR62, PT ;  /* 0x00000000003e782f */ /* 0x000fe400038c0000 */
[----:B------:R-:W-:Y:S01]  /*7cf0*/  MOV R14, UR62 ;  /* 0x0000003e000e7c02 */ /* 0x000fe20008000f00 */
[----:B------:R-:W-:Y:S10]  /*7d00*/  ENDCOLLECTIVE ;  /* 0x000000000000791b */ /* 0x000ff40003800000 */
.L_x_191:
[----:B------:R-:W-:Y:S05]  /*7d10*/  BSYNC B0 ;  /* 0x0000000000007941 */ /* 0x000fea0003800000 */
.L_x_190:
[----:B------:R-:W-:Y:S05]  /*7d20*/  BRA `(.L_x_192) ;  /* 0xfffffff800d07947 */ /* 0x000fea000383ffff */
.L_x_182:
[----:B0-----:R0:W1:Y:S02]  /*7d30*/  SYNCS.PHASECHK.TRANS64.TRYWAIT P0, [R7+URZ], R4 ;  /* 0x00000004070075a7 */ /* 0x001064000800017f */
[----:B-1----:R-:W-:Y:S05]  /*7d40*/  @!P0 NANOSLEEP.SYNCS 0x989680 ;  /* 0x009896800000895d */ /* 0x002fea0003900000 */
[----:B------:R-:W1:Y:S02]  /*7d50*/  @!P0 SYNCS.PHASECHK.TRANS64 P0, [R7+URZ], R4 ;  /* 0x00000004070085a7 */ /* 0x000e64000800007f */
[----:B-1----:R-:W-:Y:S05]  /*7d60*/  @!P0 BRA `(.L_x_182) ;  /* 0xfffffffc00f08947 */ /* 0x002fea000383ffff */
[----:B------:R-:W-:Y:S05]  /*7d70*/  BRA `(.L_x_193) ;  /* 0xfffffffc00107947 */ /* 0x000fea000383ffff */
.L_x_183:
[----:B0-----:R0:W1:Y:S02]  /*7d80*/  SYNCS.PHASECHK.TRANS64.TRYWAIT P0, [R8+URZ], R5 ;  /* 0x00000005080075a7 */ /* 0x001064000800017f */
[----:B-1----:R-:W-:Y:S05]  /*7d90*/  @!P0 NANOSLEEP.SYNCS 0x989680 ;  /* 0x009896800000895d */ /* 0x002fea0003900000 */
[----:B------:R-:W1:Y:S02]  /*7da0*/  @!P0 SYNCS.PHASECHK.TRANS64 P0, [R8+URZ], R5 ;  /* 0x00000005080085a7 */ /* 0x000e64000800007f */
[----:B-1----:R-:W-:Y:S05]  /*7db0*/  @!P0 BRA `(.L_x_183) ;  /* 0xfffffffc00f08947 */ /* 0x002fea000383ffff */
[----:B------:R-:W-:Y:S05]  /*7dc0*/  BRA `(.L_x_194) ;  /* 0xfffffffc00207947 */ /* 0x000fea000383ffff */
.L_x_184:
[----:B-1----:R1:W2:Y:S02]  /*7dd0*/  SYNCS.PHASECHK.TRANS64.TRYWAIT P0, [R11+URZ], R6 ;  /* 0x000000060b0075a7 */ /* 0x0022a4000800017f */
[----:B--2---:R-:W-:Y:S05]  /*7de0*/  @!P0 NANOSLEEP.SYNCS 0x989680 ;  /* 0x009896800000895d */ /* 0x004fea0003900000 */
[----:B------:R-:W2:Y:S02]  /*7df0*/  @!P0 SYNCS.PHASECHK.TRANS64 P0, [R11+URZ], R6 ;  /* 0x000000060b0085a7 */ /* 0x000ea4000800007f */
[----:B--2---:R-:W-:Y:S05]  /*7e00*/  @!P0 BRA `(.L_x_184) ;  /* 0xfffffffc00f08947 */ /* 0x004fea000383ffff */
[----:B------:R-:W-:Y:S05]  /*7e10*/  BRA `(.L_x_195) ;  /* 0xfffffffc00287947 */ /* 0x000fea000383ffff */
.L_x_196:
[----:B------:R-:W-:-:S00]  /*7e20*/  BRA `(.L_x_196) ;  /* 0xfffffffc00fc7947 */ /* 0x000fc0000383ffff */
[----:B------:R-:W-:-:S00]  /*7e30*/  NOP ;  /* 0x0000000000007918 */ /* 0x000fc00000000000 */
        /* <DEDUP_REMOVED lines=12> */
.L_x_197:


//--------------------- .nv.global.init           --------------------------
	.section	.nv.global.init,"aw",@progbits
.nv.global.init:
	.type		$str$22,@object
	.size		$str$22,($str$23 - $str$22)
$str$22:
        /*0000*/ 	.byte	0x6b, 0x5f, 0x74, 0x69, 0x6c, 0x65, 0x5f, 0x63, 0x6f, 0x75, 0x6e, 0x74, 0x20, 0x3e, 0x3d, 0x20
        /*0010*/ 	.byte	0x31, 0x00
	.type		$str$23,@object
	.size		$str$23,(__unnamed_1 - $str$23)
$str$23:
        /*0012*/ 	.byte	0x2f, 0x74, 0x6d, 0x70, 0x2f, 0x63, 0x75, 0x74, 0x6c, 0x61, 0x73, 0x73, 0x5f, 0x73, 0x77, 0x65
        /*0022*/ 	.byte	0x65, 0x70, 0x5f, 0x73, 0x72, 0x63, 0x2f, 0x69, 0x6e, 0x63, 0x6c, 0x75, 0x64, 0x65, 0x2f, 0x63
        /*0032*/ 	.byte	0x75, 0x74, 0x6c, 0x61, 0x73, 0x73, 0x2f, 0x67, 0x65, 0x6d, 0x6d, 0x2f, 0x63, 0x6f, 0x6c, 0x6c
        /*0042*/ 	.byte	0x65, 0x63, 0x74, 0x69, 0x76, 0x65, 0x2f, 0x73, 0x6d, 0x39, 0x30, 0x5f, 0x6d, 0x6d, 0x61, 0x5f
        /*0052*/ 	.byte	0x74, 0x6d, 0x61, 0x5f, 0x67, 0x6d, 0x6d, 0x61, 0x5f, 0x73, 0x73, 0x5f, 0x77, 0x61, 0x72, 0x70
        /*0062*/ 	.byte	0x73, 0x70, 0x65, 0x63, 0x69, 0x61, 0x6c, 0x69, 0x7a, 0x65, 0x64, 0x2e, 0x68, 0x70, 0x70, 0x00
	.type		__unnamed_1,@object
	.size		__unnamed_1,(.L_0 - __unnamed_1)
__unnamed_1:
        /*0072*/ 	.byte	0x76, 0x6f, 0x69, 0x64, 0x20, 0x63, 0x75, 0x74, 0x6c, 0x61, 0x73, 0x73, 0x3a, 0x3a, 0x67, 0x65
        /* <DEDUP_REMOVED lines=180> */
        /*0bc2*/ 	.byte	0x75, 0x74, 0x65, 0x3a, 0x3a, 0x69, 0x64, 0x65, 0x6e, 0x74, 0x69, 0x74, 0x79, 0x5d, 0x00
.L_0:


//--------------------- .nv.shared._ZN7cutlass13device_kernelINS_4gemm6kernel13GemmUniversalIN4cute5tupleIJiiiiEEENS1_10collective13CollectiveMmaINS1_34MainloopSm90TmaGmmaWarpSpecializedILi4ENS5_IJNS4_1CILi2EEENSA_ILi1EEESC_EEENS1_35KernelTmaWarpSpecializedCooperativeEEENS5_IJNSA_ILi128EEESG_NSA_ILi32EEEEEENS_10bfloat16_tENS5_IJlSC_lEEESJ_SK_NS4_8TiledMMAINS4_8MMA_AtomIJNS4_4SM904GMMA28MMA_64x128x16_F32BF16BF16_SSILNSO_5MajorE0ELSQ_0ELNSO_7ScaleInE1ELSR_1EEEEEENS4_6LayoutISD_NS5_IJSC_NSA_ILi0EEESV_EEEEENS5_IJNS4_10UnderscoreESY_SY_EEEEENS4_13SM90_TMA_LOADENS4_14ComposedLayoutINS4_7SwizzleILi2ELi4ELi3EEENS4_18smem_ptr_flag_bitsILi16EEENSU_INS5_IJNSA_ILi8EEESH_EEENS5_IJSH_SC_EEEEEEEvNS4_8identityENS4_23SM90_TMA_LOAD_MULTICASTES1B_vS1C_EENS_8epilogue10collective6detail29Sm90TmaWarpSpecializedAdapterINS1G_15DefaultEpilogueISJ_SK_SK_NS1F_6thread17LinearCombinationISJ_Li1EffLNS1K_9ScaleType4KindE0ELNS_15FloatRoundStyleE2ESJ_EENS1_15EpilogueDefaultEEEEEvvEEEEvNT_6ParamsE --------------------------
	.section	.nv.shared._ZN7cutlass13device_kernelINS_4gemm6kernel13GemmUniversalIN4cute5tupleIJiiiiEEENS1_10collective13CollectiveMmaINS1_34MainloopSm90TmaGmmaWarpSpecializedILi4ENS5_IJNS4_1CILi2EEENSA_ILi1EEESC_EEENS1_35KernelTmaWarpSpecializedCooperativeEEENS5_IJNSA_ILi128EEESG_NSA_ILi32EEEEEENS_10bfloat16_tENS5_IJlSC_lEEESJ_SK_NS4_8TiledMMAINS4_8MMA_AtomIJNS4_4SM904GMMA28MMA_64x128x16_F32BF16BF16_SSILNSO_5MajorE0ELSQ_0ELNSO_7ScaleInE1ELSR_1EEEEEENS4_6LayoutISD_NS5_IJSC_NSA_ILi0EEESV_EEEEENS5_IJNS4_10UnderscoreESY_SY_EEEEENS4_13SM90_TMA_LOADENS4_14ComposedLayoutINS4_7SwizzleILi2ELi4ELi3EEENS4_18smem_ptr_flag_bitsILi16EEENSU_INS5_IJNSA_ILi8EEESH_EEENS5_IJSH_SC_EEEEEEEvNS4_8identityENS4_23SM90_TMA_LOAD_MULTICASTES1B_vS1C_EENS_8epilogue10collective6detail29Sm90TmaWarpSpecializedAdapterINS1G_15DefaultEpilogueISJ_SK_SK_NS1F_6thread17LinearCombinationISJ_Li1EffLNS1K_9ScaleType4KindE0ELNS_15FloatRoundStyleE2ESJ_EENS1_15EpilogueDefaultEEEEEvvEEEEvNT_6ParamsE,"aw",@nobits
	.sectionflags	@""
	.align	16
	.zero		1024


//--------------------- .nv.shared.reserved.0     --------------------------
	.section	.nv.shared.reserved.0,"aw",@nobits
	.weak		__nv_reservedSMEM_offset_0_alias
	.size		__nv_reservedSMEM_offset_0_alias, 0, 0
	.other		__nv_reservedSMEM_offset_0_alias,@"STO_CUDA_RESERVED_SHARED STV_DEFAULT"
__nv_reservedSMEM_offset_0_alias:
	.zero		0


//--------------------- .nv.global                --------------------------
	.section	.nv.global,"aw",@nobits
.nv.global:
	.type		_ZN39_INTERNAL_51b74211_4_k_cu_9ea4d53c_35564cute1_E,@object
	.size		_ZN39_INTERNAL_51b74211_4_k_cu_9ea4d53c_35564cute1_E,(_ZN39_INTERNAL_51b74211_4_k_cu_9ea4d53c_35564cuda3std3__45__cpo6cbeginE - _ZN39_INTERNAL_51b74211_4_k_cu_9ea4d53c_35564cute1_E)
_ZN39_INTERNAL_51b74211_4_k_cu_9ea4d53c_35564cute1_E:
	.zero		1
	.type		_ZN39_INTERNAL_51b74211_4_k_cu_9ea4d53c_35564cuda3std3__45__cpo6cbeginE,@object
	.size		_ZN39_INTERNAL_51b74211_4_k_cu_9ea4d53c_35564cuda3std3__45__cpo6cbeginE,(_ZN39_INTERNAL_51b74211_4_k_cu_9ea4d53c_35564cuda3std3__48in_placeE - _ZN39_INTERNAL_51b74211_4_k_cu_9ea4d53c_35564cuda3std3__45__cpo6cbeginE)
_ZN39_INTERNAL_51b74211_4_k_cu_9ea4d53c_35564cuda3std3__45__cpo6cbeginE:
	.zero		1
	.type		_ZN39_INTERNAL_51b74211_4_k_cu_9ea4d53c_35564cuda3std3__48in_placeE,@object
	.size		_ZN39_INTERNAL_51b74211_4_k_cu_9ea4d53c_35564cuda3std3__48in_placeE,(_ZN39_INTERNAL_51b74211_4_k_cu_9ea4d53c_35564cuda3std6ranges3__45__cpo9iter_moveE - _ZN39_INTERNAL_51b74211_4_k_cu_9ea4d53c_35564cuda3std3__48in_placeE)
_ZN39_INTERNAL_51b74211_4_k_cu_9ea4d53c_35564cuda3std3__48in_placeE:
	.zero		1
	.type		_ZN39_INTERNAL_51b74211_4_k_cu_9ea4d53c_35564cuda3std6ranges3__45__cpo9iter_moveE,@object
	.size		_ZN39_INTERNAL_51b74211_4_k_cu_9ea4d53c_35564cuda3std6ranges3__45__cpo9iter_moveE,(_ZN39_INTERNAL_51b74211_4_k_cu_9ea4d53c_35564cuda3std3__45__cpo5beginE - _ZN39_INTERNAL_51b74211_4_k_cu_9ea4d53c_35564cuda3std6ranges3__45__cpo9iter_moveE)
_ZN39_INTERNAL_51b74211_4_k_cu_9ea4d53c_35564cuda3std6ranges3__45__cpo9iter_moveE:
	.zero		1
	.type		_ZN39_INTERNAL_51b74211_4_k_cu_9ea4d53c_35564cuda3std3__45__cpo5beginE,@object
	.size		_ZN39_INTERNAL_51b74211_4_k_cu_9ea4d53c_35564cuda3std3__45__cpo5beginE,(_ZN39_INTERNAL_51b74211_4_k_cu_9ea4d53c_35564cuda3std3__441_GLOBAL__N__51b74211_4_k_cu_9ea4d53c_35566ignoreE - _ZN39_INTERNAL_51b74211_4_k_cu_9ea4d53c_35564cuda3std3__45__cpo5beginE)
_ZN39_INTERNAL_51b74211_4_k_cu_9ea4d53c_35564cuda3std3__45__cpo5beginE:
	.zero		1
	.type		_ZN39_INTERNAL_51b74211_4_k_cu_9ea4d53c_35564cuda3std3__441_GLOBAL__N__51b74211_4_k_cu_9ea4d53c_35566ignoreE,@object
	.size		_ZN39_INTERNAL_51b74211_4_k_cu_9ea4d53c_35564cuda3std3__441_GLOBAL__N__51b74211_4_k_cu_9ea4d53c_35566ignoreE,(_ZN39_INTERNAL_51b74211_4_k_cu_9ea4d53c_35564cute7productE - _ZN39_INTERNAL_51b74211_4_k_cu_9ea4d53c_35564cuda3std3__441_GLOBAL__N__51b74211_4_k_cu_9ea4d53c_35566ignoreE)
_ZN39_INTERNAL_51b74211_4_k_cu_9ea4d53c_35564cuda3std3__441_GLOBAL__N__51b74211_4_k_cu_9ea4d53c_35566ignoreE:
	.zero		1
	.type		_ZN39_INTERNAL_51b74211_4_k_cu_9ea4d53c_35564cute7productE,@object
	.size		_ZN39_INTERNAL_51b74211_4_k_cu_9ea4d53c_35564cute7productE,(_ZN39_INTERNAL_51b74211_4_k_cu_9ea4d53c_35564cuda3std3__45__cpo3endE - _ZN39_INTERNAL_51b74211_4_k_cu_9ea4d53c_35564cute7productE)
_ZN39_INTERNAL_51b74211_4_k_cu_9ea4d53c_35564cute7productE:
	.zero		1
	.type		_ZN39_INTERNAL_51b74211_4_k_cu_9ea4d53c_35564cuda3std3__45__cpo3endE,@object
	.size		_ZN39_INTERNAL_51b74211_4_k_cu_9ea4d53c_35564cuda3std3__45__cpo3endE,(_ZN39_INTERNAL_51b74211_4_k_cu_9ea4d53c_35564cuda3std3__419piecewise_constructE - _ZN39_INTERNAL_51b74211_4_k_cu_9ea4d53c_35564cuda3std3__45__cpo3endE)
_ZN39_INTERNAL_51b74211_4_k_cu_9ea4d53c_35564cuda3std3__45__cpo3endE:
	.zero		1
	.type		_ZN39_INTERNAL_51b74211_4_k_cu_9ea4d53c_35564cuda3std3__419piecewise_constructE,@object
	.size		_ZN39_INTERNAL_51b74211_4_k_cu_9ea4d53c_35564cuda3std3__419piecewise_constructE,(_ZN39_INTERNAL_51b74211_4_k_cu_9ea4d53c_35564cuda3std3__45__cpo4cendE - _ZN39_INTERNAL_51b74211_4_k_cu_9ea4d53c_35564cuda3std3__419piecewise_constructE)
_ZN39_INTERNAL_51b74211_4_k_cu_9ea4d53c_35564cuda3std3__419piecewise_constructE:
	.zero		1
	.type		_ZN39_INTERNAL_51b74211_4_k_cu_9ea4d53c_35564cuda3std3__45__cpo4cendE,@object
	.size		_ZN39_INTERNAL_51b74211_4_k_cu_9ea4d53c_35564cuda3std3__45__cpo4cendE,(_ZN39_INTERNAL_51b74211_4_k_cu_9ea4d53c_35564cuda3std6ranges3__45__cpo4swapE - _ZN39_INTERNAL_51b74211_4_k_cu_9ea4d53c_35564cuda3std3__45__cpo4cendE)
_ZN39_INTERNAL_51b74211_4_k_cu_9ea4d53c_35564cuda3std3__45__cpo4cendE:
	.zero		1
	.type		_ZN39_INTERNAL_51b74211_4_k_cu_9ea4d53c_35564cuda3std6ranges3__45__cpo4swapE,@object
	.size		_ZN39_INTERNAL_51b74211_4_k_cu_9ea4d53c_35564cuda3std6ranges3__45__cpo4swapE,(.L_8 - _ZN39_INTERNAL_51b74211_4_k_cu_9ea4d53c_35564cuda3std6ranges3__45__cpo4swapE)
_ZN39_INTERNAL_51b74211_4_k_cu_9ea4d53c_35564cuda3std6ranges3__45__cpo4swapE:
	.zero		1
.L_8:


//--------------------- .nv.constant0._ZN7cutlass13device_kernelINS_4gemm6kernel13GemmUniversalIN4cute5tupleIJiiiiEEENS1_10collective13CollectiveMmaINS1_34MainloopSm90TmaGmmaWarpSpecializedILi4ENS5_IJNS4_1CILi2EEENSA_ILi1EEESC_EEENS1_35KernelTmaWarpSpecializedCooperativeEEENS5_IJNSA_ILi128EEESG_NSA_ILi32EEEEEENS_10bfloat16_tENS5_IJlSC_lEEESJ_SK_NS4_8TiledMMAINS4_8MMA_AtomIJNS4_4SM904GMMA28MMA_64x128x16_F32BF16BF16_SSILNSO_5MajorE0ELSQ_0ELNSO_7ScaleInE1ELSR_1EEEEEENS4_6LayoutISD_NS5_IJSC_NSA_ILi0EEESV_EEEEENS5_IJNS4_10UnderscoreESY_SY_EEEEENS4_13SM90_TMA_LOADENS4_14ComposedLayoutINS4_7SwizzleILi2ELi4ELi3EEENS4_18smem_ptr_flag_bitsILi16EEENSU_INS5_IJNSA_ILi8EEESH_EEENS5_IJSH_SC_EEEEEEEvNS4_8identityENS4_23SM90_TMA_LOAD_MULTICASTES1B_vS1C_EENS_8epilogue10collective6detail29Sm90TmaWarpSpecializedAdapterINS1G_15DefaultEpilogueISJ_SK_SK_NS1F_6thread17LinearCombinationISJ_Li1EffLNS1K_9ScaleType4KindE0ELNS_15FloatRoundStyleE2ESJ_EENS1_15EpilogueDefaultEEEEEvvEEEEvNT_6ParamsE --------------------------
	.section	.nv.constant0._ZN7cutlass13device_kernelINS_4gemm6kernel13GemmUniversalIN4cute5tupleIJiiiiEEENS1_10collective13CollectiveMmaINS1_34MainloopSm90TmaGmmaWarpSpecializedILi4ENS5_IJNS4_1CILi2EEENSA_ILi1EEESC_EEENS1_35KernelTmaWarpSpecializedCooperativeEEENS5_IJNSA_ILi128EEESG_NSA_ILi32EEEEEENS_10bfloat16_tENS5_IJlSC_lEEESJ_SK_NS4_8TiledMMAINS4_8MMA_AtomIJNS4_4SM904GMMA28MMA_64x128x16_F32BF16BF16_SSILNSO_5MajorE0ELSQ_0ELNSO_7ScaleInE1ELSR_1EEEEEENS4_6LayoutISD_NS5_IJSC_NSA_ILi0EEESV_EEEEENS5_IJNS4_10UnderscoreESY_SY_EEEEENS4_13SM90_TMA_LOADENS4_14ComposedLayoutINS4_7SwizzleILi2ELi4ELi3EEENS4_18smem_ptr_flag_bitsILi16EEENSU_INS5_IJNSA_ILi8EEESH_EEENS5_IJSH_SC_EEEEEEEvNS4_8identityENS4_23SM90_TMA_LOAD_MULTICASTES1B_vS1C_EENS_8epilogue10collective6detail29Sm90TmaWarpSpecializedAdapterINS1G_15DefaultEpilogueISJ_SK_SK_NS1F_6thread17LinearCombinationISJ_Li1EffLNS1K_9ScaleType4KindE0ELNS_15FloatRoundStyleE2ESJ_EENS1_15EpilogueDefaultEEEEEvvEEEEvNT_6ParamsE,"a",@progbits
	.sectionflags	@""
	.align	4
.nv.constant0._ZN7cutlass13device_kernelINS_4gemm6kernel13GemmUniversalIN4cute5tupleIJiiiiEEENS1_10collective13CollectiveMmaINS1_34MainloopSm90TmaGmmaWarpSpecializedILi4ENS5_IJNS4_1CILi2EEENSA_ILi1EEESC_EEENS1_35KernelTmaWarpSpecializedCooperativeEEENS5_IJNSA_ILi128EEESG_NSA_ILi32EEEEEENS_10bfloat16_tENS5_IJlSC_lEEESJ_SK_NS4_8TiledMMAINS4_8MMA_AtomIJNS4_4SM904GMMA28MMA_64x128x16_F32BF16BF16_SSILNSO_5MajorE0ELSQ_0ELNSO_7ScaleInE1ELSR_1EEEEEENS4_6LayoutISD_NS5_IJSC_NSA_ILi0EEESV_EEEEENS5_IJNS4_10UnderscoreESY_SY_EEEEENS4_13SM90_TMA_LOADENS4_14ComposedLayoutINS4_7SwizzleILi2ELi4ELi3EEENS4_18smem_ptr_flag_bitsILi16EEENSU_INS5_IJNSA_ILi8EEESH_EEENS5_IJSH_SC_EEEEEEEvNS4_8identityENS4_23SM90_TMA_LOAD_MULTICASTES1B_vS1C_EENS_8epilogue10collective6detail29Sm90TmaWarpSpecializedAdapterINS1G_15DefaultEpilogueISJ_SK_SK_NS1F_6thread17LinearCombinationISJ_Li1EffLNS1K_9ScaleType4KindE0ELNS_15FloatRoundStyleE2ESJ_EENS1_15EpilogueDefaultEEEEEvvEEEEvNT_6ParamsE:
	.zero		1664


//--------------------- SYMBOLS --------------------------

	.type		.nv.reservedSmem.offset0,@object
	.size		.nv.reservedSmem.offset0,0x4
	.type		__assertfail,@function
